//
// Generated by NVIDIA NVVM Compiler
//
// Compiler Build ID: CL-36424714
// Cuda compilation tools, release 13.0, V13.0.88
// Based on NVVM 20.0.0
//

.version 9.0
.target sm_100
.address_size 64

	// .globl	_Z14flashAttentionPfS_S_S_ii
// _ZZ14flashAttentionPfS_S_S_iiE2Kj has been demoted
// _ZZ14flashAttentionPfS_S_S_iiE2Vj has been demoted
// _ZZ14flashAttentionPfS_S_S_iiE2Qi has been demoted
// _ZZ14flashAttentionPfS_S_S_iiE2Oi has been demoted
// _ZZ14flashAttentionPfS_S_S_iiE4temp has been demoted
// _ZZ14flashAttentionPfS_S_S_iiE3Sij has been demoted
// _ZZ14flashAttentionPfS_S_S_iiE2mi has been demoted
// _ZZ14flashAttentionPfS_S_S_iiE2li has been demoted
// _ZZ14flashAttentionPfS_S_S_iiE3lij has been demoted
// _ZZ14flashAttentionPfS_S_S_iiE3mij has been demoted
// _ZZ14flashAttentionPfS_S_S_iiE6li_new has been demoted
// _ZZ14flashAttentionPfS_S_S_iiE6mi_new has been demoted

.visible .entry _Z14flashAttentionPfS_S_S_ii(
	.param .u64 .ptr .align 1 _Z14flashAttentionPfS_S_S_ii_param_0,
	.param .u64 .ptr .align 1 _Z14flashAttentionPfS_S_S_ii_param_1,
	.param .u64 .ptr .align 1 _Z14flashAttentionPfS_S_S_ii_param_2,
	.param .u64 .ptr .align 1 _Z14flashAttentionPfS_S_S_ii_param_3,
	.param .u32 _Z14flashAttentionPfS_S_S_ii_param_4,
	.param .u32 _Z14flashAttentionPfS_S_S_ii_param_5
)
{
	.reg .pred 	%p<14>;
	.reg .b32 	%r<155>;
	.reg .b32 	%f<301>;
	.reg .b64 	%rd<19>;
	// demoted variable
	.shared .align 4 .b8 _ZZ14flashAttentionPfS_S_S_iiE2Kj[8192];
	// demoted variable
	.shared .align 4 .b8 _ZZ14flashAttentionPfS_S_S_iiE2Vj[8192];
	// demoted variable
	.shared .align 4 .b8 _ZZ14flashAttentionPfS_S_S_iiE2Qi[8192];
	// demoted variable
	.shared .align 4 .b8 _ZZ14flashAttentionPfS_S_S_iiE2Oi[8192];
	// demoted variable
	.shared .align 4 .b8 _ZZ14flashAttentionPfS_S_S_iiE4temp[8192];
	// demoted variable
	.shared .align 4 .b8 _ZZ14flashAttentionPfS_S_S_iiE3Sij[4096];
	// demoted variable
	.shared .align 4 .b8 _ZZ14flashAttentionPfS_S_S_iiE2mi[512];
	// demoted variable
	.shared .align 4 .b8 _ZZ14flashAttentionPfS_S_S_iiE2li[512];
	// demoted variable
	.shared .align 4 .b8 _ZZ14flashAttentionPfS_S_S_iiE3lij[128];
	// demoted variable
	.shared .align 4 .b8 _ZZ14flashAttentionPfS_S_S_iiE3mij[128];
	// demoted variable
	.shared .align 4 .b8 _ZZ14flashAttentionPfS_S_S_iiE6li_new[512];
	// demoted variable
	.shared .align 4 .b8 _ZZ14flashAttentionPfS_S_S_iiE6mi_new[512];
	ld.param.u64 	%rd4, [_Z14flashAttentionPfS_S_S_ii_param_1];
	ld.param.u64 	%rd6, [_Z14flashAttentionPfS_S_S_ii_param_3];
	cvta.to.global.u64 	%rd1, %rd6;
	mov.u32 	%r1, %tid.x;
	setp.gt.u32 	%p1, %r1, 127;
	mov.u32 	%r147, %r1;
	@%p1 bra 	$L__BB0_1;
	bra.uni 	$L__BB0_23;
$L__BB0_1:
	mov.u32 	%r36, %ctaid.x;
	shl.b32 	%r2, %r36, 11;
	shl.b32 	%r3, %r36, 5;
	shl.b32 	%r37, %r1, 6;
	and.b32  	%r4, %r37, 1984;
	cvta.to.global.u64 	%rd2, %rd4;
	mov.b32 	%r148, 0;
$L__BB0_2:
	shl.b32 	%r8, %r148, 11;
	mov.u32 	%r149, %r1;
$L__BB0_3:
	ld.param.u64 	%rd18, [_Z14flashAttentionPfS_S_S_ii_param_2];
	ld.param.u64 	%rd17, [_Z14flashAttentionPfS_S_S_ii_param_0];
	add.s32 	%r38, %r149, %r8;
	mul.wide.u32 	%rd7, %r38, 4;
	add.s64 	%rd8, %rd2, %rd7;
	ld.global.f32 	%f35, [%rd8];
	shl.b32 	%r39, %r149, 2;
	mov.u32 	%r40, _ZZ14flashAttentionPfS_S_S_iiE2Kj;
	add.s32 	%r41, %r40, %r39;
	st.shared.f32 	[%r41], %f35;
	cvta.to.global.u64 	%rd9, %rd18;
	add.s64 	%rd10, %rd9, %rd7;
	ld.global.f32 	%f36, [%rd10];
	mov.u32 	%r42, _ZZ14flashAttentionPfS_S_S_iiE2Vj;
	add.s32 	%r43, %r42, %r39;
	st.shared.f32 	[%r43], %f36;
	add.s32 	%r44, %r149, %r2;
	mul.wide.u32 	%rd11, %r44, 4;
	add.s64 	%rd12, %rd1, %rd11;
	ld.global.f32 	%f37, [%rd12];
	mov.u32 	%r45, _ZZ14flashAttentionPfS_S_S_iiE2Oi;
	add.s32 	%r46, %r45, %r39;
	st.shared.f32 	[%r46], %f37;
	cvta.to.global.u64 	%rd13, %rd17;
	add.s64 	%rd14, %rd13, %rd11;
	ld.global.f32 	%f38, [%rd14];
	mov.u32 	%r47, _ZZ14flashAttentionPfS_S_S_iiE2Qi;
	add.s32 	%r48, %r47, %r39;
	st.shared.f32 	[%r48], %f38;
	setp.gt.u32 	%p3, %r149, 31;
	@%p3 bra 	$L__BB0_5;
	mov.u32 	%r50, _ZZ14flashAttentionPfS_S_S_iiE3lij;
	add.s32 	%r51, %r50, %r39;
	mov.b32 	%r52, 0;
	st.shared.u32 	[%r51], %r52;
	mov.u32 	%r53, _ZZ14flashAttentionPfS_S_S_iiE3mij;
	add.s32 	%r54, %r53, %r39;
	mov.b32 	%r55, -8388608;
	st.shared.u32 	[%r54], %r55;
$L__BB0_5:
	add.s32 	%r10, %r149, 512;
	setp.lt.u32 	%p4, %r149, 1536;
	mov.u32 	%r149, %r10;
	@%p4 bra 	$L__BB0_3;
	bar.sync 	0;
	mov.u32 	%r150, %r1;
$L__BB0_7:
	shl.b32 	%r57, %r150, 1;
	and.b32  	%r12, %r57, 1984;
	mov.b32 	%r151, 0;
	mov.f32 	%f300, 0f00000000;
$L__BB0_8:
	add.s32 	%r58, %r151, %r12;
	shl.b32 	%r59, %r58, 2;
	add.s32 	%r61, %r47, %r59;
	ld.shared.f32 	%f40, [%r61];
	add.s32 	%r62, %r4, %r151;
	shl.b32 	%r63, %r62, 2;
	add.s32 	%r65, %r40, %r63;
	ld.shared.f32 	%f41, [%r65];
	fma.rn.f32 	%f42, %f40, %f41, %f300;
	ld.shared.f32 	%f43, [%r61+4];
	ld.shared.f32 	%f44, [%r65+4];
	fma.rn.f32 	%f45, %f43, %f44, %f42;
	ld.shared.f32 	%f46, [%r61+8];
	ld.shared.f32 	%f47, [%r65+8];
	fma.rn.f32 	%f48, %f46, %f47, %f45;
	ld.shared.f32 	%f49, [%r61+12];
	ld.shared.f32 	%f50, [%r65+12];
	fma.rn.f32 	%f51, %f49, %f50, %f48;
	ld.shared.f32 	%f52, [%r61+16];
	ld.shared.f32 	%f53, [%r65+16];
	fma.rn.f32 	%f54, %f52, %f53, %f51;
	ld.shared.f32 	%f55, [%r61+20];
	ld.shared.f32 	%f56, [%r65+20];
	fma.rn.f32 	%f57, %f55, %f56, %f54;
	ld.shared.f32 	%f58, [%r61+24];
	ld.shared.f32 	%f59, [%r65+24];
	fma.rn.f32 	%f60, %f58, %f59, %f57;
	ld.shared.f32 	%f61, [%r61+28];
	ld.shared.f32 	%f62, [%r65+28];
	fma.rn.f32 	%f63, %f61, %f62, %f60;
	ld.shared.f32 	%f64, [%r61+32];
	ld.shared.f32 	%f65, [%r65+32];
	fma.rn.f32 	%f66, %f64, %f65, %f63;
	ld.shared.f32 	%f67, [%r61+36];
	ld.shared.f32 	%f68, [%r65+36];
	fma.rn.f32 	%f69, %f67, %f68, %f66;
	ld.shared.f32 	%f70, [%r61+40];
	ld.shared.f32 	%f71, [%r65+40];
	fma.rn.f32 	%f72, %f70, %f71, %f69;
	ld.shared.f32 	%f73, [%r61+44];
	ld.shared.f32 	%f74, [%r65+44];
	fma.rn.f32 	%f75, %f73, %f74, %f72;
	ld.shared.f32 	%f76, [%r61+48];
	ld.shared.f32 	%f77, [%r65+48];
	fma.rn.f32 	%f78, %f76, %f77, %f75;
	ld.shared.f32 	%f79, [%r61+52];
	ld.shared.f32 	%f80, [%r65+52];
	fma.rn.f32 	%f81, %f79, %f80, %f78;
	ld.shared.f32 	%f82, [%r61+56];
	ld.shared.f32 	%f83, [%r65+56];
	fma.rn.f32 	%f84, %f82, %f83, %f81;
	ld.shared.f32 	%f85, [%r61+60];
	ld.shared.f32 	%f86, [%r65+60];
	fma.rn.f32 	%f300, %f85, %f86, %f84;
	add.s32 	%r151, %r151, 16;
	setp.ne.s32 	%p5, %r151, 64;
	@%p5 bra 	$L__BB0_8;
	shl.b32 	%r66, %r150, 2;
	mov.u32 	%r67, _ZZ14flashAttentionPfS_S_S_iiE3Sij;
	add.s32 	%r68, %r67, %r66;
	st.shared.f32 	[%r68], %f300;
	add.s32 	%r15, %r150, 512;
	setp.lt.u32 	%p6, %r150, 512;
	mov.u32 	%r150, %r15;
	@%p6 bra 	$L__BB0_7;
	shl.b32 	%r69, %r1, 2;
	mov.u32 	%r70, _ZZ14flashAttentionPfS_S_S_iiE3mij;
	add.s32 	%r16, %r70, %r69;
	setp.gt.u32 	%p7, %r1, 31;
	bar.sync 	0;
	@%p7 bra 	$L__BB0_12;
	ld.shared.f32 	%f87, [%r16];
	shl.b32 	%r71, %r1, 7;
	add.s32 	%r73, %r67, %r71;
	ld.shared.f32 	%f88, [%r73];
	max.f32 	%f89, %f87, %f88;
	ld.shared.f32 	%f90, [%r73+4];
	max.f32 	%f91, %f89, %f90;
	ld.shared.f32 	%f92, [%r73+8];
	max.f32 	%f93, %f91, %f92;
	ld.shared.f32 	%f94, [%r73+12];
	max.f32 	%f95, %f93, %f94;
	ld.shared.f32 	%f96, [%r73+16];
	max.f32 	%f97, %f95, %f96;
	ld.shared.f32 	%f98, [%r73+20];
	max.f32 	%f99, %f97, %f98;
	ld.shared.f32 	%f100, [%r73+24];
	max.f32 	%f101, %f99, %f100;
	ld.shared.f32 	%f102, [%r73+28];
	max.f32 	%f103, %f101, %f102;
	ld.shared.f32 	%f104, [%r73+32];
	max.f32 	%f105, %f103, %f104;
	ld.shared.f32 	%f106, [%r73+36];
	max.f32 	%f107, %f105, %f106;
	ld.shared.f32 	%f108, [%r73+40];
	max.f32 	%f109, %f107, %f108;
	ld.shared.f32 	%f110, [%r73+44];
	max.f32 	%f111, %f109, %f110;
	ld.shared.f32 	%f112, [%r73+48];
	max.f32 	%f113, %f111, %f112;
	ld.shared.f32 	%f114, [%r73+52];
	max.f32 	%f115, %f113, %f114;
	ld.shared.f32 	%f116, [%r73+56];
	max.f32 	%f117, %f115, %f116;
	ld.shared.f32 	%f118, [%r73+60];
	max.f32 	%f119, %f117, %f118;
	ld.shared.f32 	%f120, [%r73+64];
	max.f32 	%f121, %f119, %f120;
	ld.shared.f32 	%f122, [%r73+68];
	max.f32 	%f123, %f121, %f122;
	ld.shared.f32 	%f124, [%r73+72];
	max.f32 	%f125, %f123, %f124;
	ld.shared.f32 	%f126, [%r73+76];
	max.f32 	%f127, %f125, %f126;
	ld.shared.f32 	%f128, [%r73+80];
	max.f32 	%f129, %f127, %f128;
	ld.shared.f32 	%f130, [%r73+84];
	max.f32 	%f131, %f129, %f130;
	ld.shared.f32 	%f132, [%r73+88];
	max.f32 	%f133, %f131, %f132;
	ld.shared.f32 	%f134, [%r73+92];
	max.f32 	%f135, %f133, %f134;
	ld.shared.f32 	%f136, [%r73+96];
	max.f32 	%f137, %f135, %f136;
	ld.shared.f32 	%f138, [%r73+100];
	max.f32 	%f139, %f137, %f138;
	ld.shared.f32 	%f140, [%r73+104];
	max.f32 	%f141, %f139, %f140;
	ld.shared.f32 	%f142, [%r73+108];
	max.f32 	%f143, %f141, %f142;
	ld.shared.f32 	%f144, [%r73+112];
	max.f32 	%f145, %f143, %f144;
	ld.shared.f32 	%f146, [%r73+116];
	max.f32 	%f147, %f145, %f146;
	ld.shared.f32 	%f148, [%r73+120];
	max.f32 	%f149, %f147, %f148;
	ld.shared.f32 	%f150, [%r73+124];
	max.f32 	%f151, %f149, %f150;
	st.shared.f32 	[%r16], %f151;
$L__BB0_12:
	bar.sync 	0;
	mov.u32 	%r152, %r1;
$L__BB0_13:
	shl.b32 	%r74, %r152, 2;
	add.s32 	%r76, %r67, %r74;
	ld.shared.f32 	%f152, [%r76];
	shr.u32 	%r77, %r152, 3;
	and.b32  	%r78, %r77, 536870908;
	add.s32 	%r80, %r70, %r78;
	ld.shared.f32 	%f153, [%r80];
	sub.f32 	%f154, %f152, %f153;
	fma.rn.f32 	%f155, %f154, 0f3BBB989D, 0f3F000000;
	cvt.sat.f32.f32 	%f156, %f155;
	mov.f32 	%f157, 0f4B400001;
	mov.f32 	%f158, 0f437C0000;
	fma.rm.f32 	%f159, %f156, %f158, %f157;
	add.f32 	%f160, %f159, 0fCB40007F;
	neg.f32 	%f161, %f160;
	fma.rn.f32 	%f162, %f154, 0f3FB8AA3B, %f161;
	fma.rn.f32 	%f163, %f154, 0f32A57060, %f162;
	mov.b32 	%r81, %f159;
	shl.b32 	%r82, %r81, 23;
	mov.b32 	%f164, %r82;
	ex2.approx.ftz.f32 	%f165, %f163;
	mul.f32 	%f166, %f165, %f164;
	st.shared.f32 	[%r76], %f166;
	mov.u32 	%r83, _ZZ14flashAttentionPfS_S_S_iiE3lij;
	add.s32 	%r84, %r83, %r78;
	atom.shared.add.f32 	%f167, [%r84], %f166;
	add.s32 	%r18, %r152, 512;
	setp.lt.u32 	%p8, %r152, 512;
	mov.u32 	%r152, %r18;
	@%p8 bra 	$L__BB0_13;
	setp.lt.u32 	%p9, %r1, 32;
	@%p9 bra 	$L__BB0_24;
$L__BB0_15:
	shl.b32 	%r102, %r1, 2;
	and.b32  	%r103, %r102, 252;
	mov.u32 	%r104, _ZZ14flashAttentionPfS_S_S_iiE2Vj;
	add.s32 	%r105, %r104, %r103;
	ld.shared.f32 	%f3, [%r105];
	ld.shared.f32 	%f4, [%r105+256];
	ld.shared.f32 	%f5, [%r105+512];
	ld.shared.f32 	%f6, [%r105+768];
	ld.shared.f32 	%f7, [%r105+1024];
	ld.shared.f32 	%f8, [%r105+1280];
	ld.shared.f32 	%f9, [%r105+1536];
	ld.shared.f32 	%f10, [%r105+1792];
	ld.shared.f32 	%f11, [%r105+2048];
	ld.shared.f32 	%f12, [%r105+2304];
	ld.shared.f32 	%f13, [%r105+2560];
	ld.shared.f32 	%f14, [%r105+2816];
	ld.shared.f32 	%f15, [%r105+3072];
	ld.shared.f32 	%f16, [%r105+3328];
	ld.shared.f32 	%f17, [%r105+3584];
	ld.shared.f32 	%f18, [%r105+3840];
	ld.shared.f32 	%f19, [%r105+4096];
	ld.shared.f32 	%f20, [%r105+4352];
	ld.shared.f32 	%f21, [%r105+4608];
	ld.shared.f32 	%f22, [%r105+4864];
	ld.shared.f32 	%f23, [%r105+5120];
	ld.shared.f32 	%f24, [%r105+5376];
	ld.shared.f32 	%f25, [%r105+5632];
	ld.shared.f32 	%f26, [%r105+5888];
	ld.shared.f32 	%f27, [%r105+6144];
	ld.shared.f32 	%f28, [%r105+6400];
	ld.shared.f32 	%f29, [%r105+6656];
	ld.shared.f32 	%f30, [%r105+6912];
	ld.shared.f32 	%f31, [%r105+7168];
	ld.shared.f32 	%f32, [%r105+7424];
	ld.shared.f32 	%f33, [%r105+7680];
	ld.shared.f32 	%f34, [%r105+7936];
	mov.u32 	%r153, %r1;
$L__BB0_16:
	shl.b32 	%r106, %r153, 2;
	mov.u32 	%r107, _ZZ14flashAttentionPfS_S_S_iiE4temp;
	add.s32 	%r108, %r107, %r106;
	shl.b32 	%r109, %r153, 1;
	and.b32  	%r110, %r109, 3968;
	mov.u32 	%r111, _ZZ14flashAttentionPfS_S_S_iiE3Sij;
	add.s32 	%r112, %r111, %r110;
	ld.shared.f32 	%f199, [%r112];
	fma.rn.f32 	%f200, %f199, %f3, 0f00000000;
	ld.shared.f32 	%f201, [%r112+4];
	fma.rn.f32 	%f202, %f201, %f4, %f200;
	ld.shared.f32 	%f203, [%r112+8];
	fma.rn.f32 	%f204, %f203, %f5, %f202;
	ld.shared.f32 	%f205, [%r112+12];
	fma.rn.f32 	%f206, %f205, %f6, %f204;
	ld.shared.f32 	%f207, [%r112+16];
	fma.rn.f32 	%f208, %f207, %f7, %f206;
	ld.shared.f32 	%f209, [%r112+20];
	fma.rn.f32 	%f210, %f209, %f8, %f208;
	ld.shared.f32 	%f211, [%r112+24];
	fma.rn.f32 	%f212, %f211, %f9, %f210;
	ld.shared.f32 	%f213, [%r112+28];
	fma.rn.f32 	%f214, %f213, %f10, %f212;
	ld.shared.f32 	%f215, [%r112+32];
	fma.rn.f32 	%f216, %f215, %f11, %f214;
	ld.shared.f32 	%f217, [%r112+36];
	fma.rn.f32 	%f218, %f217, %f12, %f216;
	ld.shared.f32 	%f219, [%r112+40];
	fma.rn.f32 	%f220, %f219, %f13, %f218;
	ld.shared.f32 	%f221, [%r112+44];
	fma.rn.f32 	%f222, %f221, %f14, %f220;
	ld.shared.f32 	%f223, [%r112+48];
	fma.rn.f32 	%f224, %f223, %f15, %f222;
	ld.shared.f32 	%f225, [%r112+52];
	fma.rn.f32 	%f226, %f225, %f16, %f224;
	ld.shared.f32 	%f227, [%r112+56];
	fma.rn.f32 	%f228, %f227, %f17, %f226;
	ld.shared.f32 	%f229, [%r112+60];
	fma.rn.f32 	%f230, %f229, %f18, %f228;
	ld.shared.f32 	%f231, [%r112+64];
	fma.rn.f32 	%f232, %f231, %f19, %f230;
	ld.shared.f32 	%f233, [%r112+68];
	fma.rn.f32 	%f234, %f233, %f20, %f232;
	ld.shared.f32 	%f235, [%r112+72];
	fma.rn.f32 	%f236, %f235, %f21, %f234;
	ld.shared.f32 	%f237, [%r112+76];
	fma.rn.f32 	%f238, %f237, %f22, %f236;
	ld.shared.f32 	%f239, [%r112+80];
	fma.rn.f32 	%f240, %f239, %f23, %f238;
	ld.shared.f32 	%f241, [%r112+84];
	fma.rn.f32 	%f242, %f241, %f24, %f240;
	ld.shared.f32 	%f243, [%r112+88];
	fma.rn.f32 	%f244, %f243, %f25, %f242;
	ld.shared.f32 	%f245, [%r112+92];
	fma.rn.f32 	%f246, %f245, %f26, %f244;
	ld.shared.f32 	%f247, [%r112+96];
	fma.rn.f32 	%f248, %f247, %f27, %f246;
	ld.shared.f32 	%f249, [%r112+100];
	fma.rn.f32 	%f250, %f249, %f28, %f248;
	ld.shared.f32 	%f251, [%r112+104];
	fma.rn.f32 	%f252, %f251, %f29, %f250;
	ld.shared.f32 	%f253, [%r112+108];
	fma.rn.f32 	%f254, %f253, %f30, %f252;
	ld.shared.f32 	%f255, [%r112+112];
	fma.rn.f32 	%f256, %f255, %f31, %f254;
	ld.shared.f32 	%f257, [%r112+116];
	fma.rn.f32 	%f258, %f257, %f32, %f256;
	ld.shared.f32 	%f259, [%r112+120];
	fma.rn.f32 	%f260, %f259, %f33, %f258;
	ld.shared.f32 	%f261, [%r112+124];
	fma.rn.f32 	%f262, %f261, %f34, %f260;
	st.shared.f32 	[%r108], %f262;
	add.s32 	%r20, %r153, 512;
	setp.lt.u32 	%p10, %r153, 1536;
	mov.u32 	%r153, %r20;
	@%p10 bra 	$L__BB0_16;
	bar.sync 	0;
	mov.u32 	%r154, %r1;
$L__BB0_18:
	shr.u32 	%r113, %r154, 6;
	add.s32 	%r114, %r113, %r3;
	shl.b32 	%r115, %r114, 2;
	mov.u32 	%r116, _ZZ14flashAttentionPfS_S_S_iiE2li;
	add.s32 	%r117, %r116, %r115;
	ld.shared.f32 	%f263, [%r117];
	mov.u32 	%r118, _ZZ14flashAttentionPfS_S_S_iiE2mi;
	add.s32 	%r119, %r118, %r115;
	ld.shared.f32 	%f264, [%r119];
	mov.u32 	%r120, _ZZ14flashAttentionPfS_S_S_iiE6mi_new;
	add.s32 	%r121, %r120, %r115;
	ld.shared.f32 	%f265, [%r121];
	sub.f32 	%f266, %f264, %f265;
	fma.rn.f32 	%f267, %f266, 0f3BBB989D, 0f3F000000;
	cvt.sat.f32.f32 	%f268, %f267;
	mov.f32 	%f269, 0f4B400001;
	mov.f32 	%f270, 0f437C0000;
	fma.rm.f32 	%f271, %f268, %f270, %f269;
	add.f32 	%f272, %f271, 0fCB40007F;
	neg.f32 	%f273, %f272;
	fma.rn.f32 	%f274, %f266, 0f3FB8AA3B, %f273;
	fma.rn.f32 	%f275, %f266, 0f32A57060, %f274;
	mov.b32 	%r122, %f271;
	shl.b32 	%r123, %r122, 23;
	mov.b32 	%f276, %r123;
	ex2.approx.ftz.f32 	%f277, %f275;
	mul.f32 	%f278, %f277, %f276;
	mul.f32 	%f279, %f263, %f278;
	shl.b32 	%r124, %r154, 2;
	mov.u32 	%r125, _ZZ14flashAttentionPfS_S_S_iiE2Oi;
	add.s32 	%r126, %r125, %r124;
	ld.shared.f32 	%f280, [%r126];
	shl.b32 	%r127, %r113, 2;
	mov.u32 	%r128, _ZZ14flashAttentionPfS_S_S_iiE3mij;
	add.s32 	%r129, %r128, %r127;
	ld.shared.f32 	%f281, [%r129];
	sub.f32 	%f282, %f281, %f265;
	fma.rn.f32 	%f283, %f282, 0f3BBB989D, 0f3F000000;
	cvt.sat.f32.f32 	%f284, %f283;
	fma.rm.f32 	%f285, %f284, %f270, %f269;
	add.f32 	%f286, %f285, 0fCB40007F;
	neg.f32 	%f287, %f286;
	fma.rn.f32 	%f288, %f282, 0f3FB8AA3B, %f287;
	fma.rn.f32 	%f289, %f282, 0f32A57060, %f288;
	mov.b32 	%r130, %f285;
	shl.b32 	%r131, %r130, 23;
	mov.b32 	%f290, %r131;
	ex2.approx.ftz.f32 	%f291, %f289;
	mul.f32 	%f292, %f291, %f290;
	add.s32 	%r133, %r107, %r124;
	ld.shared.f32 	%f293, [%r133];
	mul.f32 	%f294, %f293, %f292;
	fma.rn.f32 	%f295, %f280, %f279, %f294;
	mov.u32 	%r134, _ZZ14flashAttentionPfS_S_S_iiE6li_new;
	add.s32 	%r135, %r134, %r115;
	ld.shared.f32 	%f296, [%r135];
	div.rn.f32 	%f297, %f295, %f296;
	st.shared.f32 	[%r126], %f297;
	add.s32 	%r136, %r2, %r154;
	mul.wide.u32 	%rd15, %r136, 4;
	add.s64 	%rd16, %rd1, %rd15;
	st.global.f32 	[%rd16], %f297;
	add.s32 	%r22, %r154, 512;
	setp.lt.u32 	%p11, %r154, 1536;
	mov.u32 	%r154, %r22;
	@%p11 bra 	$L__BB0_18;
	setp.gt.u32 	%p12, %r1, 31;
	@%p12 bra 	$L__BB0_21;
	add.s32 	%r137, %r1, %r3;
	shl.b32 	%r138, %r137, 2;
	add.s32 	%r140, %r120, %r138;
	ld.shared.f32 	%f298, [%r140];
	add.s32 	%r142, %r118, %r138;
	st.shared.f32 	[%r142], %f298;
	add.s32 	%r144, %r134, %r138;
	ld.shared.f32 	%f299, [%r144];
	add.s32 	%r146, %r116, %r138;
	st.shared.f32 	[%r146], %f299;
$L__BB0_21:
	bar.sync 	0;
	add.s32 	%r148, %r148, 1;
	setp.ne.s32 	%p13, %r148, 4;
	@%p13 bra 	$L__BB0_2;
	ret;
$L__BB0_23:
	shl.b32 	%r24, %r147, 2;
	mov.u32 	%r25, _ZZ14flashAttentionPfS_S_S_iiE2mi;
	add.s32 	%r26, %r25, %r24;
	mov.b32 	%r27, -8388608;
	st.shared.u32 	[%r26], %r27;
	mov.u32 	%r28, _ZZ14flashAttentionPfS_S_S_iiE6mi_new;
	add.s32 	%r29, %r28, %r24;
	st.shared.u32 	[%r29], %r27;
	mov.u32 	%r30, _ZZ14flashAttentionPfS_S_S_iiE2li;
	add.s32 	%r31, %r30, %r24;
	mov.b32 	%r32, 0;
	st.shared.u32 	[%r31], %r32;
	mov.u32 	%r33, _ZZ14flashAttentionPfS_S_S_iiE6li_new;
	add.s32 	%r34, %r33, %r24;
	st.shared.u32 	[%r34], %r32;
	add.s32 	%r6, %r147, 32;
	setp.lt.u32 	%p2, %r147, 96;
	mov.u32 	%r147, %r6;
	@%p2 bra 	$L__BB0_23;
	bra.uni 	$L__BB0_1;
$L__BB0_24:
	add.s32 	%r85, %r1, %r3;
	shl.b32 	%r86, %r85, 2;
	mov.u32 	%r87, _ZZ14flashAttentionPfS_S_S_iiE2mi;
	add.s32 	%r88, %r87, %r86;
	ld.shared.f32 	%f168, [%r88];
	ld.shared.f32 	%f169, [%r16];
	max.f32 	%f170, %f168, %f169;
	mov.u32 	%r89, _ZZ14flashAttentionPfS_S_S_iiE6mi_new;
	add.s32 	%r90, %r89, %r86;
	st.shared.f32 	[%r90], %f170;
	sub.f32 	%f171, %f168, %f170;
	fma.rn.f32 	%f172, %f171, 0f3BBB989D, 0f3F000000;
	cvt.sat.f32.f32 	%f173, %f172;
	mov.f32 	%f174, 0f4B400001;
	mov.f32 	%f175, 0f437C0000;
	fma.rm.f32 	%f176, %f173, %f175, %f174;
	add.f32 	%f177, %f176, 0fCB40007F;
	neg.f32 	%f178, %f177;
	fma.rn.f32 	%f179, %f171, 0f3FB8AA3B, %f178;
	fma.rn.f32 	%f180, %f171, 0f32A57060, %f179;
	mov.b32 	%r91, %f176;
	shl.b32 	%r92, %r91, 23;
	mov.b32 	%f181, %r92;
	ex2.approx.ftz.f32 	%f182, %f180;
	mul.f32 	%f183, %f182, %f181;
	mov.u32 	%r93, _ZZ14flashAttentionPfS_S_S_iiE2li;
	add.s32 	%r94, %r93, %r86;
	ld.shared.f32 	%f184, [%r94];
	sub.f32 	%f185, %f169, %f170;
	fma.rn.f32 	%f186, %f185, 0f3BBB989D, 0f3F000000;
	cvt.sat.f32.f32 	%f187, %f186;
	fma.rm.f32 	%f188, %f187, %f175, %f174;
	add.f32 	%f189, %f188, 0fCB40007F;
	neg.f32 	%f190, %f189;
	fma.rn.f32 	%f191, %f185, 0f3FB8AA3B, %f190;
	fma.rn.f32 	%f192, %f185, 0f32A57060, %f191;
	mov.b32 	%r95, %f188;
	shl.b32 	%r96, %r95, 23;
	mov.b32 	%f193, %r96;
	ex2.approx.ftz.f32 	%f194, %f192;
	mul.f32 	%f195, %f194, %f193;
	add.s32 	%r99, %r83, %r69;
	ld.shared.f32 	%f196, [%r99];
	mul.f32 	%f197, %f196, %f195;
	fma.rn.f32 	%f198, %f184, %f183, %f197;
	mov.u32 	%r100, _ZZ14flashAttentionPfS_S_S_iiE6li_new;
	add.s32 	%r101, %r100, %r86;
	st.shared.f32 	[%r101], %f198;
	bra.uni 	$L__BB0_15;

}


// ===== COMPILED SASS (sm_100) =====

	.target	sm_100

	.elftype	@"ET_EXEC"


//--------------------- .note.nv.tkinfo           --------------------------
	.section	.note.nv.tkinfo,"",@"SHT_NOTE"
	.sectionflags	@"SHF_NOTE_NV_TKINFO"
	.tkinfo
        /*0018*/ 	.word	0x00000002
        /*0030*/ 	.string	""
        /*0030*/ 	.string	"ptxas"
        /*0030*/ 	.string	"Cuda compilation tools, release 13.0, V13.0.88"
        /*0030*/ 	.string	"Build cuda_13.0.r13.0/compiler.36424714_0"
        /*0030*/ 	.string	"-arch sm_100 -m 64 "



//--------------------- .note.nv.cuinfo           --------------------------
	.section	.note.nv.cuinfo,"",@"SHT_NOTE"
	.sectionflags	@"SHF_NOTE_NV_CUINFO"
        /*0018*/ 	.short	0x0002
        /*001a*/ 	.short	0x0064
        /*001c*/ 	.short	0x0082
	.zero		2


//--------------------- .nv.info                  --------------------------
	.section	.nv.info,"",@"SHT_CUDA_INFO"
	.align	4


	//----- nvinfo : EIATTR_REGCOUNT
	.align		4
        /*0000*/ 	.byte	0x04, 0x2f
        /*0002*/ 	.short	(.L_1 - .L_0)
	.align		4
.L_0:
        /*0004*/ 	.word	index@(_Z14flashAttentionPfS_S_S_ii)
        /*0008*/ 	.word	0x00000036


	//----- nvinfo : EIATTR_FRAME_SIZE
	.align		4
.L_1:
        /*000c*/ 	.byte	0x04, 0x11
        /*000e*/ 	.short	(.L_3 - .L_2)
	.align		4
.L_2:
        /*0010*/ 	.word	index@($__internal_0_$__cuda_sm3x_div_rn_noftz_f32_slowpath)
        /*0014*/ 	.word	0x00000000


	//----- nvinfo : EIATTR_FRAME_SIZE
	.align		4
.L_3:
        /*0018*/ 	.byte	0x04, 0x11
        /*001a*/ 	.short	(.L_5 - .L_4)
	.align		4
.L_4:
        /*001c*/ 	.word	index@(_Z14flashAttentionPfS_S_S_ii)
        /*0020*/ 	.word	0x00000000


	//----- nvinfo : EIATTR_MIN_STACK_SIZE
	.align		4
.L_5:
        /*0024*/ 	.byte	0x04, 0x12
        /*0026*/ 	.short	(.L_7 - .L_6)
	.align		4
.L_6:
        /*0028*/ 	.word	index@(_Z14flashAttentionPfS_S_S_ii)
        /*002c*/ 	.word	0x00000000
.L_7:


//--------------------- .nv.compat                --------------------------
	.section	.nv.compat,"",@"SHT_CUDA_COMPAT_INFO"
	.align	4
        /*0000*/ 	.byte	0x02, 0x09, 0x00, 0x00, 0x02, 0x02, 0x01, 0x00, 0x02, 0x05, 0x05, 0x00, 0x03, 0x07, 0x01, 0x01
        /*0010*/ 	.byte	0x02, 0x03, 0x00, 0x00, 0x02, 0x06, 0x01, 0x00, 0x04, 0x0b, 0x08, 0x00, 0x01, 0x00, 0x00, 0x00
        /*0020*/ 	.byte	0x00, 0x00, 0x00, 0x00


//--------------------- .nv.info._Z14flashAttentionPfS_S_S_ii --------------------------
	.section	.nv.info._Z14flashAttentionPfS_S_S_ii,"",@"SHT_CUDA_INFO"
	.sectionflags	@""
	.align	4


	//----- nvinfo : EIATTR_CUDA_API_VERSION
	.align		4
        /*0000*/ 	.byte	0x04, 0x37
        /*0002*/ 	.short	(.L_9 - .L_8)
.L_8:
        /*0004*/ 	.word	0x00000082


	//----- nvinfo : EIATTR_KPARAM_INFO
	.align		4
.L_9:
        /*0008*/ 	.byte	0x04, 0x17
        /*000a*/ 	.short	(.L_11 - .L_10)
.L_10:
        /*000c*/ 	.word	0x00000000
        /*0010*/ 	.short	0x0005
        /*0012*/ 	.short	0x0024
        /*0014*/ 	.byte	0x00, 0xf0, 0x11, 0x00


	//----- nvinfo : EIATTR_KPARAM_INFO
	.align		4
.L_11:
        /*0018*/ 	.byte	0x04, 0x17
        /*001a*/ 	.short	(.L_13 - .L_12)
.L_12:
        /*001c*/ 	.word	0x00000000
        /*0020*/ 	.short	0x0004
        /*0022*/ 	.short	0x0020
        /*0024*/ 	.byte	0x00, 0xf0, 0x11, 0x00


	//----- nvinfo : EIATTR_KPARAM_INFO
	.align		4
.L_13:
        /*0028*/ 	.byte	0x04, 0x17
        /*002a*/ 	.short	(.L_15 - .L_14)
.L_14:
        /*002c*/ 	.word	0x00000000
        /*0030*/ 	.short	0x0003
        /*0032*/ 	.short	0x0018
        /*0034*/ 	.byte	0x00, 0xf5, 0x21, 0x00


	//----- nvinfo : EIATTR_KPARAM_INFO
	.align		4
.L_15:
        /*0038*/ 	.byte	0x04, 0x17
        /*003a*/ 	.short	(.L_17 - .L_16)
.L_16:
        /*003c*/ 	.word	0x00000000
        /*0040*/ 	.short	0x0002
        /*0042*/ 	.short	0x0010
        /*0044*/ 	.byte	0x00, 0xf5, 0x21, 0x00


	//----- nvinfo : EIATTR_KPARAM_INFO
	.align		4
.L_17:
        /*0048*/ 	.byte	0x04, 0x17
        /*004a*/ 	.short	(.L_19 - .L_18)
.L_18:
        /*004c*/ 	.word	0x00000000
        /*0050*/ 	.short	0x0001
        /*0052*/ 	.short	0x0008
        /*0054*/ 	.byte	0x00, 0xf5, 0x21, 0x00


	//----- nvinfo : EIATTR_KPARAM_INFO
	.align		4
.L_19:
        /*0058*/ 	.byte	0x04, 0x17
        /*005a*/ 	.short	(.L_21 - .L_20)
.L_20:
        /*005c*/ 	.word	0x00000000
        /*0060*/ 	.short	0x0000
        /*0062*/ 	.short	0x0000
        /*0064*/ 	.byte	0x00, 0xf5, 0x21, 0x00


	//----- nvinfo : EIATTR_SPARSE_MMA_MASK
	.align		4
.L_21:
        /*0068*/ 	.byte	0x03, 0x50
        /*006a*/ 	.short	0x0000


	//----- nvinfo : EIATTR_MAXREG_COUNT
	.align		4
        /*006c*/ 	.byte	0x03, 0x1b
        /*006e*/ 	.short	0x00ff


	//----- nvinfo : EIATTR_NUM_BARRIERS
	.align		4
        /*0070*/ 	.byte	0x02, 0x4c
        /*0072*/ 	.byte	0x01
	.zero		1


	//----- nvinfo : EIATTR_MERCURY_ISA_VERSION
	.align		4
        /*0074*/ 	.byte	0x03, 0x5f
        /*0076*/ 	.short	0x0101


	//----- nvinfo : EIATTR_VRC_CTA_INIT_COUNT
	.align		4
        /*0078*/ 	.byte	0x02, 0x4a
	.zero		1
	.zero		1


	//----- nvinfo : EIATTR_EXIT_INSTR_OFFSETS
	.align		4
        /*007c*/ 	.byte	0x04, 0x1c
        /*007e*/ 	.short	(.L_23 - .L_22)


	//   ....[0]....
.L_22:
        /*0080*/ 	.word	0x00001f70


	//----- nvinfo : EIATTR_CRS_STACK_SIZE
	.align		4
.L_23:
        /*0084*/ 	.byte	0x04, 0x1e
        /*0086*/ 	.short	(.L_25 - .L_24)
.L_24:
        /*0088*/ 	.word	0x00000000


	//----- nvinfo : EIATTR_CBANK_PARAM_SIZE
	.align		4
.L_25:
        /*008c*/ 	.byte	0x03, 0x19
        /*008e*/ 	.short	0x0028


	//----- nvinfo : EIATTR_PARAM_CBANK
	.align		4
        /*0090*/ 	.byte	0x04, 0x0a
        /*0092*/ 	.short	(.L_27 - .L_26)
	.align		4
.L_26:
        /*0094*/ 	.word	index@(.nv.constant0._Z14flashAttentionPfS_S_S_ii)
        /*0098*/ 	.short	0x0380
        /*009a*/ 	.short	0x0028


	//----- nvinfo : EIATTR_SW_WAR
	.align		4
.L_27:
        /*009c*/ 	.byte	0x04, 0x36
        /*009e*/ 	.short	(.L_29 - .L_28)
.L_28:
        /*00a0*/ 	.word	0x00000008
.L_29:


//--------------------- .nv.callgraph             --------------------------
	.section	.nv.callgraph,"",@"SHT_CUDA_CALLGRAPH"
	.align	4
	.sectionentsize	8
	.align		4
        /*0000*/ 	.word	0x00000000
	.align		4
        /*0004*/ 	.word	0xffffffff
	.align		4
        /*0008*/ 	.word	0x00000000
	.align		4
        /*000c*/ 	.word	0xfffffffe
	.align		4
        /*0010*/ 	.word	0x00000000
	.align		4
        /*0014*/ 	.word	0xfffffffd
	.align		4
        /*0018*/ 	.word	0x00000000
	.align		4
        /*001c*/ 	.word	0xfffffffc


//--------------------- .text._Z14flashAttentionPfS_S_S_ii --------------------------
	.section	.text._Z14flashAttentionPfS_S_S_ii,"ax",@progbits
	.align	128
        .global         _Z14flashAttentionPfS_S_S_ii
        .type           _Z14flashAttentionPfS_S_S_ii,@function
        .size           _Z14flashAttentionPfS_S_S_ii,(.L_x_37 - _Z14flashAttentionPfS_S_S_ii)
        .other          _Z14flashAttentionPfS_S_S_ii,@"STO_CUDA_ENTRY STV_DEFAULT"
_Z14flashAttentionPfS_S_S_ii:
.text._Z14flashAttentionPfS_S_S_ii:
[----:B------:R-:W-:Y:S01]  /*0000*/  LDC R1, c[0x0][0x37c] ;  /* 0x0000df00ff017b82 */ /* 0x000fe20000000800 */
[----:B------:R-:W0:Y:S01]  /*0010*/  S2R R8, SR_TID.X ;  /* 0x0000000000087919 */ /* 0x000e220000002100 */
[----:B------:R-:W1:Y:S01]  /*0020*/  LDCU.64 UR12, c[0x0][0x358] ;  /* 0x00006b00ff0c77ac */ /* 0x000e620008000a00 */
[----:B------:R-:W-:Y:S01]  /*0030*/  BSSY.RECONVERGENT B0, `(.L_x_0) ;  /* 0x000001b000007945 */ /* 0x000fe20003800200 */
[----:B------:R-:W2:Y:S01]  /*0040*/  S2R R0, SR_CTAID.X ;  /* 0x0000000000007919 */ /* 0x000ea20000002500 */
[----:B0-----:R-:W-:-:S13]  /*0050*/  ISETP.GT.U32.AND P0, PT, R8, 0x7f, PT ;  /* 0x0000007f0800780c */ /* 0x001fda0003f04070 */
[----:B-12---:R-:W-:Y:S05]  /*0060*/  @P0 BRA `(.L_x_1) ;  /* 0x00000000005c0947 */ /* 0x006fea0003800000 */
[----:B------:R-:W0:Y:S01]  /*0070*/  S2R R9, SR_CgaCtaId ;  /* 0x0000000000097919 */ /* 0x000e220000008800 */
[----:B------:R-:W-:Y:S02]  /*0080*/  MOV R2, 0x400 ;  /* 0x0000040000027802 */ /* 0x000fe40000000f00 */
[----:B------:R-:W-:Y:S02]  /*0090*/  MOV R11, 0xff800000 ;  /* 0xff800000000b7802 */ /* 0x000fe40000000f00 */
[C---:B------:R-:W-:Y:S02]  /*00a0*/  IADD3 R3, PT, PT, R2.reuse, 0xb000, RZ ;  /* 0x0000b00002037810 */ /* 0x040fe40007ffe0ff */
[C---:B------:R-:W-:Y:S02]  /*00b0*/  IADD3 R4, PT, PT, R2.reuse, 0xb700, RZ ;  /* 0x0000b70002047810 */ /* 0x040fe40007ffe0ff */
[C---:B------:R-:W-:Y:S01]  /*00c0*/  IADD3 R6, PT, PT, R2.reuse, 0xb200, RZ ;  /* 0x0000b20002067810 */ /* 0x040fe20007ffe0ff */
[----:B------:R-:W-:Y:S01]  /*00d0*/  VIADD R2, R2, 0xb500 ;  /* 0x0000b50002027836 */ /* 0x000fe20000000000 */
[----:B0-----:R-:W-:-:S02]  /*00e0*/  LEA R3, R9, R3, 0x18 ;  /* 0x0000000309037211 */ /* 0x001fc400078ec0ff */
[C---:B------:R-:W-:Y:S02]  /*00f0*/  LEA R5, R9.reuse, R4, 0x18 ;  /* 0x0000000409057211 */ /* 0x040fe400078ec0ff */
[C---:B------:R-:W-:Y:S02]  /*0100*/  LEA R7, R9.reuse, R6, 0x18 ;  /* 0x0000000609077211 */ /* 0x040fe400078ec0ff */
[----:B------:R-:W-:Y:S02]  /*0110*/  LEA R9, R9, R2, 0x18 ;  /* 0x0000000209097211 */ /* 0x000fe400078ec0ff */
[----:B------:R-:W-:-:S07]  /*0120*/  MOV R2, R8 ;  /* 0x0000000800027202 */ /* 0x000fce0000000f00 */
.L_x_2:
[C---:B0-----:R-:W-:Y:S01]  /*0130*/  LEA R4, R2.reuse, R3, 0x2 ;  /* 0x0000000302047211 */ /* 0x041fe200078e10ff */
[C---:B------:R-:W-:Y:S01]  /*0140*/  IMAD R6, R2.reuse, 0x4, R5 ;  /* 0x0000000402067824 */ /* 0x040fe200078e0205 */
[C---:B------:R-:W-:Y:S02]  /*0150*/  LEA R8, R2.reuse, R7, 0x2 ;  /* 0x0000000702087211 */ /* 0x040fe400078e10ff */
[C---:B------:R-:W-:Y:S01]  /*0160*/  LEA R10, R2.reuse, R9, 0x2 ;  /* 0x00000009020a7211 */ /* 0x040fe200078e10ff */
[----:B------:R0:W-:Y:S01]  /*0170*/  STS [R4], R11 ;  /* 0x0000000b04007388 */ /* 0x0001e20000000800 */
[C---:B------:R-:W-:Y:S02]  /*0180*/  ISETP.GE.U32.AND P0, PT, R2.reuse, 0x60, PT ;  /* 0x000000600200780c */ /* 0x040fe40003f06070 */
[----:B------:R-:W-:Y:S01]  /*0190*/  IADD3 R2, PT, PT, R2, 0x20, RZ ;  /* 0x0000002002027810 */ /* 0x000fe20007ffe0ff */
[----:B------:R0:W-:Y:S04]  /*01a0*/  STS [R6], R11 ;  /* 0x0000000b06007388 */ /* 0x0001e80000000800 */
[----:B------:R0:W-:Y:S04]  /*01b0*/  STS [R8], RZ ;  /* 0x000000ff08007388 */ /* 0x0001e80000000800 */
[----:B------:R0:W-:Y:S02]  /*01c0*/  STS [R10], RZ ;  /* 0x000000ff0a007388 */ /* 0x0001e40000000800 */
[----:B------:R-:W-:Y:S05]  /*01d0*/  @!P0 BRA `(.L_x_2) ;  /* 0xfffffffc00d48947 */ /* 0x000fea000383ffff */
.L_x_1:
[----:B------:R-:W-:Y:S05]  /*01e0*/  BSYNC.RECONVERGENT B0 ;  /* 0x0000000000007941 */ /* 0x000fea0003800200 */
.L_x_0:
[----:B------:R-:W-:-:S05]  /*01f0*/  UMOV UR4, URZ ;  /* 0x000000ff00047c82 */ /* 0x000fca0008000000 */
.L_x_24:
[----:B01----:R-:W1:Y:S01]  /*0200*/  S2R R3, SR_TID.X ;  /* 0x0000000000037919 */ /* 0x003e620000002100 */
[----:B------:R-:W2:Y:S01]  /*0210*/  S2UR UR8, SR_CgaCtaId ;  /* 0x00000000000879c3 */ /* 0x000ea20000008800 */
[----:B------:R-:W-:Y:S01]  /*0220*/  UMOV UR14, 0x400 ;  /* 0x00000400000e7882 */ /* 0x000fe20000000000 */
[----:B------:R-:W-:Y:S01]  /*0230*/  IMAD.U32 R20, RZ, RZ, UR4 ;  /* 0x00000004ff147e24 */ /* 0x000fe2000f8e00ff */
[----:B------:R-:W-:Y:S01]  /*0240*/  BSSY.RECONVERGENT B0, `(.L_x_3) ;  /* 0x0000033000007945 */ /* 0x000fe20003800200 */
[----:B------:R-:W-:Y:S02]  /*0250*/  UIADD3 UR5, UPT, UPT, UR14, 0x2000, URZ ;  /* 0x000020000e057890 */ /* 0x000fe4000fffe0ff */
[----:B------:R-:W-:Y:S02]  /*0260*/  UIADD3 UR6, UPT, UPT, UR14, 0x6000, URZ ;  /* 0x000060000e067890 */ /* 0x000fe4000fffe0ff */
[----:B------:R-:W3:Y:S01]  /*0270*/  LDC.64 R14, c[0x0][0x390] ;  /* 0x0000e400ff0e7b82 */ /* 0x000ee20000000a00 */
[----:B------:R-:W-:-:S02]  /*0280*/  UIADD3 UR7, UPT, UPT, UR14, 0x4000, URZ ;  /* 0x000040000e077890 */ /* 0x000fc4000fffe0ff */
[----:B------:R-:W-:-:S04]  /*0290*/  UIADD3 UR4, UPT, UPT, UR4, 0x1, URZ ;  /* 0x0000000104047890 */ /* 0x000fc8000fffe0ff */
[----:B------:R-:W-:Y:S01]  /*02a0*/  UISETP.NE.AND UP0, UPT, UR4, 0x4, UPT ;  /* 0x000000040400788c */ /* 0x000fe2000bf05270 */
[----:B------:R-:W4:Y:S08]  /*02b0*/  LDC.64 R16, c[0x0][0x398] ;  /* 0x0000e600ff107b82 */ /* 0x000f300000000a00 */
[----:B------:R-:W0:Y:S01]  /*02c0*/  LDC.64 R18, c[0x0][0x380] ;  /* 0x0000e000ff127b82 */ /* 0x000e220000000a00 */
[----:B--2---:R-:W-:-:S02]  /*02d0*/  ULEA UR11, UR8, UR14, 0x18 ;  /* 0x0000000e080b7291 */ /* 0x004fc4000f8ec0ff */
[----:B------:R-:W-:Y:S02]  /*02e0*/  ULEA UR5, UR8, UR5, 0x18 ;  /* 0x0000000508057291 */ /* 0x000fe4000f8ec0ff */
[----:B------:R-:W-:Y:S01]  /*02f0*/  ULEA UR6, UR8, UR6, 0x18 ;  /* 0x0000000608067291 */ /* 0x000fe2000f8ec0ff */
[----:B-1----:R-:W-:Y:S02]  /*0300*/  MOV R21, R3 ;  /* 0x0000000300157202 */ /* 0x002fe40000000f00 */
[----:B------:R-:W1:Y:S01]  /*0310*/  LDC.64 R12, c[0x0][0x388] ;  /* 0x0000e200ff0c7b82 */ /* 0x000e620000000a00 */
[----:B------:R-:W-:-:S12]  /*0320*/  ULEA UR7, UR8, UR7, 0x18 ;  /* 0x0000000708077291 */ /* 0x000fd8000f8ec0ff */
.L_x_6:
[-C--:B------:R-:W-:Y:S02]  /*0330*/  LEA R7, R20, R21.reuse, 0xb ;  /* 0x0000001514077211 */ /* 0x080fe400078e58ff */
[----:B0-----:R-:W-:-:S03]  /*0340*/  LEA R11, R0, R21, 0xb ;  /* 0x00000015000b7211 */ /* 0x001fc600078e58ff */
[----:B-1----:R-:W-:-:S04]  /*0350*/  IMAD.WIDE.U32 R4, R7, 0x4, R12 ;  /* 0x0000000407047825 */ /* 0x002fc800078e000c */
[----:B---3--:R-:W-:Y:S02]  /*0360*/  IMAD.WIDE.U32 R6, R7, 0x4, R14 ;  /* 0x0000000407067825 */ /* 0x008fe400078e000e */
[----:B------:R-:W2:Y:S02]  /*0370*/  LDG.E R4, desc[UR12][R4.64] ;  /* 0x0000000c04047981 */ /* 0x000ea4000c1e1900 */
[C---:B----4-:R-:W-:Y:S02]  /*0380*/  IMAD.WIDE.U32 R8, R11.reuse, 0x4, R16 ;  /* 0x000000040b087825 */ /* 0x050fe400078e0010 */
[----:B------:R-:W3:Y:S02]  /*0390*/  LDG.E R6, desc[UR12][R6.64] ;  /* 0x0000000c06067981 */ /* 0x000ee4000c1e1900 */
[----:B------:R-:W-:Y:S02]  /*03a0*/  IMAD.WIDE.U32 R10, R11, 0x4, R18 ;  /* 0x000000040b0a7825 */ /* 0x000fe400078e0012 */
[----:B------:R-:W4:Y:S04]  /*03b0*/  LDG.E R8, desc[UR12][R8.64] ;  /* 0x0000000c08087981 */ /* 0x000f28000c1e1900 */
[----:B------:R-:W5:Y:S01]  /*03c0*/  LDG.E R10, desc[UR12][R10.64] ;  /* 0x0000000c0a0a7981 */ /* 0x000f62000c1e1900 */
[----:B------:R-:W-:-:S02]  /*03d0*/  LEA R23, R21, UR11, 0x2 ;  /* 0x0000000b15177c11 */ /* 0x000fc4000f8e10ff */
[C---:B------:R-:W-:Y:S02]  /*03e0*/  LEA R25, R21.reuse, UR5, 0x2 ;  /* 0x0000000515197c11 */ /* 0x040fe4000f8e10ff */
[C---:B------:R-:W-:Y:S02]  /*03f0*/  LEA R27, R21.reuse, UR6, 0x2 ;  /* 0x00000006151b7c11 */ /* 0x040fe4000f8e10ff */
[C---:B------:R-:W-:Y:S02]  /*0400*/  LEA R29, R21.reuse, UR7, 0x2 ;  /* 0x00000007151d7c11 */ /* 0x040fe4000f8e10ff */
[C---:B------:R-:W-:Y:S01]  /*0410*/  ISETP.GT.U32.AND P0, PT, R21.reuse, 0x1f, PT ;  /* 0x0000001f1500780c */ /* 0x040fe20003f04070 */
[----:B------:R-:W-:Y:S01]  /*0420*/  IMAD.MOV.U32 R2, RZ, RZ, R21 ;  /* 0x000000ffff027224 */ /* 0x000fe200078e0015 */
[----:B------:R-:W-:Y:S01]  /*0430*/  BSSY.RECONVERGENT B1, `(.L_x_4) ;  /* 0x0000012000017945 */ /* 0x000fe20003800200 */
[----:B------:R-:W-:-:S03]  /*0440*/  IADD3 R21, PT, PT, R21, 0x200, RZ ;  /* 0x0000020015157810 */ /* 0x000fc60007ffe0ff */
[----:B------:R-:W-:Y:S01]  /*0450*/  ISETP.GE.U32.AND P1, PT, R2, 0x600, PT ;  /* 0x000006000200780c */ /* 0x000fe20003f26070 */
[----:B--2---:R0:W-:Y:S04]  /*0460*/  STS [R23], R4 ;  /* 0x0000000417007388 */ /* 0x0041e80000000800 */
[----:B---3--:R0:W-:Y:S04]  /*0470*/  STS [R25], R6 ;  /* 0x0000000619007388 */ /* 0x0081e80000000800 */
[----:B----4-:R0:W-:Y:S04]  /*0480*/  STS [R27], R8 ;  /* 0x000000081b007388 */ /* 0x0101e80000000800 */
[----:B-----5:R0:W-:Y:S01]  /*0490*/  STS [R29], R10 ;  /* 0x0000000a1d007388 */ /* 0x0201e20000000800 */
[----:B------:R-:W-:Y:S05]  /*04a0*/  @P0 BRA `(.L_x_5) ;  /* 0x0000000000280947 */ /* 0x000fea0003800000 */
[----:B------:R-:W1:Y:S01]  /*04b0*/  S2UR UR10, SR_CgaCtaId ;  /* 0x00000000000a79c3 */ /* 0x000e620000008800 */
[----:B------:R-:W-:Y:S01]  /*04c0*/  UIADD3 UR8, UPT, UPT, UR14, 0xb400, URZ ;  /* 0x0000b4000e087890 */ /* 0x000fe2000fffe0ff */
[----:B------:R-:W-:Y:S01]  /*04d0*/  MOV R5, 0xff800000 ;  /* 0xff80000000057802 */ /* 0x000fe20000000f00 */
[----:B------:R-:W-:Y:S02]  /*04e0*/  UIADD3 UR9, UPT, UPT, UR14, 0xb480, URZ ;  /* 0x0000b4800e097890 */ /* 0x000fe4000fffe0ff */
[----:B-1----:R-:W-:Y:S02]  /*04f0*/  ULEA UR8, UR10, UR8, 0x18 ;  /* 0x000000080a087291 */ /* 0x002fe4000f8ec0ff */
[----:B------:R-:W-:-:S04]  /*0500*/  ULEA UR9, UR10, UR9, 0x18 ;  /* 0x000000090a097291 */ /* 0x000fc8000f8ec0ff */
[C---:B0-----:R-:W-:Y:S02]  /*0510*/  LEA R4, R2.reuse, UR8, 0x2 ;  /* 0x0000000802047c11 */ /* 0x041fe4000f8e10ff */
[----:B------:R-:W-:-:S03]  /*0520*/  LEA R2, R2, UR9, 0x2 ;  /* 0x0000000902027c11 */ /* 0x000fc6000f8e10ff */
[----:B------:R1:W-:Y:S04]  /*0530*/  STS [R4], RZ ;  /* 0x000000ff04007388 */ /* 0x0003e80000000800 */
[----:B------:R1:W-:Y:S02]  /*0540*/  STS [R2], R5 ;  /* 0x0000000502007388 */ /* 0x0003e40000000800 */
.L_x_5:
[----:B------:R-:W-:Y:S05]  /*0550*/  BSYNC.RECONVERGENT B1 ;  /* 0x0000000000017941 */ /* 0x000fea0003800200 */
.L_x_4:
[----:B------:R-:W-:Y:S05]  /*0560*/  @!P1 BRA `(.L_x_6) ;  /* 0xfffffffc00709947 */ /* 0x000fea000383ffff */
[----:B------:R-:W-:Y:S05]  /*0570*/  BSYNC.RECONVERGENT B0 ;  /* 0x0000000000007941 */ /* 0x000fea0003800200 */
.L_x_3:
[----:B------:R-:W2:Y:S08]  /*0580*/  S2UR UR6, SR_CgaCtaId ;  /* 0x00000000000679c3 */ /* 0x000eb00000008800 */
[----:B------:R-:W-:Y:S01]  /*0590*/  BAR.SYNC.DEFER_BLOCKING 0x0 ;  /* 0x0000000000007b1d */ /* 0x000fe20000010000 */
[----:B-1----:R-:W-:Y:S01]  /*05a0*/  SHF.L.U32 R2, R3, 0x6, RZ ;  /* 0x0000000603027819 */ /* 0x002fe200000006ff */
[----:B------:R-:W-:-:S03]  /*05b0*/  IMAD.MOV.U32 R9, RZ, RZ, R3 ;  /* 0x000000ffff097224 */ /* 0x000fc600078e0003 */
[----:B------:R-:W-:Y:S01]  /*05c0*/  LOP3.LUT R2, R2, 0x7c0, RZ, 0xc0, !PT ;  /* 0x000007c002027812 */ /* 0x000fe200078ec0ff */
[----:B------:R-:W-:Y:S01]  /*05d0*/  UMOV UR14, 0x400 ;  /* 0x00000400000e7882 */ /* 0x000fe20000000000 */
[----:B------:R-:W-:Y:S01]  /*05e0*/  BSSY.RECONVERGENT B0, `(.L_x_7) ;  /* 0x000006c000007945 */ /* 0x000fe20003800200 */
[----:B------:R-:W-:Y:S01]  /*05f0*/  UIADD3 UR5, UPT, UPT, UR14, 0xa000, URZ ;  /* 0x0000a0000e057890 */ /* 0x000fe2000fffe0ff */
[----:B------:R-:W-:-:S03]  /*0600*/  LEA R2, R2, UR11, 0x2 ;  /* 0x0000000b02027c11 */ /* 0x000fc6000f8e10ff */
[----:B--2---:R-:W-:-:S12]  /*0610*/  ULEA UR5, UR6, UR5, 0x18 ;  /* 0x0000000506057291 */ /* 0x004fd8000f8ec0ff */
.L_x_8:
[C---:B0-----:R-:W-:Y:S01]  /*0620*/  SHF.L.U32 R4, R9.reuse, 0x1, RZ ;  /* 0x0000000109047819 */ /* 0x041fe200000006ff */
[----:B------:R-:W-:Y:S01]  /*0630*/  LDS.128 R36, [R2] ;  /* 0x0000000002247984 */ /* 0x000fe20000000c00 */
[----:B------:R-:W-:Y:S02]  /*0640*/  ISETP.GE.U32.AND P0, PT, R9, 0x200, PT ;  /* 0x000002000900780c */ /* 0x000fe40003f06070 */
[----:B------:R-:W-:Y:S01]  /*0650*/  LOP3.LUT R4, R4, 0x7c0, RZ, 0xc0, !PT ;  /* 0x000007c004047812 */ /* 0x000fe200078ec0ff */
[----:B------:R-:W-:Y:S03]  /*0660*/  LDS.128 R12, [R2+0x10] ;  /* 0x00001000020c7984 */ /* 0x000fe60000000c00 */
[----:B------:R-:W-:Y:S01]  /*0670*/  LEA R8, R4, UR7, 0x2 ;  /* 0x0000000704087c11 */ /* 0x000fe2000f8e10ff */
[----:B------:R-:W-:Y:S04]  /*0680*/  LDS.128 R32, [R2+0x20] ;  /* 0x0000200002207984 */ /* 0x000fe80000000c00 */
[----:B-1----:R-:W0:Y:S04]  /*0690*/  LDS.128 R4, [R8] ;  /* 0x0000000008047984 */ /* 0x002e280000000c00 */
[----:B------:R-:W1:Y:S04]  /*06a0*/  LDS.128 R16, [R8+0x10] ;  /* 0x0000100008107984 */ /* 0x000e680000000c00 */
[----:B------:R-:W2:Y:S04]  /*06b0*/  LDS.128 R28, [R8+0x20] ;  /* 0x00002000081c7984 */ /* 0x000ea80000000c00 */
[----:B------:R-:W-:Y:S04]  /*06c0*/  LDS.128 R20, [R2+0x30] ;  /* 0x0000300002147984 */ /* 0x000fe80000000c00 */
[----:B------:R-:W3:Y:S01]  /*06d0*/  LDS.128 R24, [R8+0x30] ;  /* 0x0000300008187984 */ /* 0x000ee20000000c00 */
[----:B0-----:R-:W-:-:S04]  /*06e0*/  FFMA R4, R4, R36, RZ ;  /* 0x0000002404047223 */ /* 0x001fc800000000ff */
[----:B------:R-:W-:-:S04]  /*06f0*/  FFMA R5, R5, R37, R4 ;  /* 0x0000002505057223 */ /* 0x000fc80000000004 */
[----:B------:R-:W-:-:S04]  /*0700*/  FFMA R6, R6, R38, R5 ;  /* 0x0000002606067223 */ /* 0x000fc80000000005 */
[----:B------:R-:W-:Y:S02]  /*0710*/  FFMA R7, R7, R39, R6 ;  /* 0x0000002707077223 */ /* 0x000fe40000000006 */
[----:B------:R-:W-:Y:S02]  /*0720*/  LDS.128 R36, [R8+0x40] ;  /* 0x0000400008247984 */ /* 0x000fe40000000c00 */
[----:B-1----:R-:W-:Y:S02]  /*0730*/  FFMA R12, R16, R12, R7 ;  /* 0x0000000c100c7223 */ /* 0x002fe40000000007 */
[----:B------:R-:W0:Y:S02]  /*0740*/  LDS.128 R4, [R2+0x40] ;  /* 0x0000400002047984 */ /* 0x000e240000000c00 */
[----:B------:R-:W-:-:S04]  /*0750*/  FFMA R13, R17, R13, R12 ;  /* 0x0000000d110d7223 */ /* 0x000fc8000000000c */
[----:B------:R-:W-:-:S04]  /*0760*/  FFMA R14, R18, R14, R13 ;  /* 0x0000000e120e7223 */ /* 0x000fc8000000000d */
[----:B------:R-:W-:Y:S02]  /*0770*/  FFMA R15, R19, R15, R14 ;  /* 0x0000000f130f7223 */ /* 0x000fe4000000000e */
[----:B------:R-:W-:Y:S02]  /*0780*/  LDS.128 R16, [R2+0x50] ;  /* 0x0000500002107984 */ /* 0x000fe40000000c00 */
[----:B--2---:R-:W-:Y:S02]  /*0790*/  FFMA R28, R28, R32, R15 ;  /* 0x000000201c1c7223 */ /* 0x004fe4000000000f */
[----:B------:R-:W1:Y:S02]  /*07a0*/  LDS.128 R12, [R8+0x50] ;  /* 0x00005000080c7984 */ /* 0x000e640000000c00 */
[----:B------:R-:W-:-:S04]  /*07b0*/  FFMA R29, R29, R33, R28 ;  /* 0x000000211d1d7223 */ /* 0x000fc8000000001c */
[----:B------:R-:W-:-:S04]  /*07c0*/  FFMA R30, R30, R34, R29 ;  /* 0x000000221e1e7223 */ /* 0x000fc8000000001d */
[----:B------:R-:W-:Y:S02]  /*07d0*/  FFMA R31, R31, R35, R30 ;  /* 0x000000231f1f7223 */ /* 0x000fe4000000001e */
[----:B------:R-:W-:Y:S02]  /*07e0*/  LDS.128 R32, [R8+0x60] ;  /* 0x0000600008207984 */ /* 0x000fe40000000c00 */
[----:B---3--:R-:W-:Y:S02]  /*07f0*/  FFMA R20, R24, R20, R31 ;  /* 0x0000001418147223 */ /* 0x008fe4000000001f */
[----:B------:R-:W2:Y:S02]  /*0800*/  LDS.128 R28, [R2+0x60] ;  /* 0x00006000021c7984 */ /* 0x000ea40000000c00 */
[----:B------:R-:W-:-:S04]  /*0810*/  FFMA R21, R25, R21, R20 ;  /* 0x0000001519157223 */ /* 0x000fc80000000014 */
[----:B------:R-:W-:-:S04]  /*0820*/  FFMA R22, R26, R22, R21 ;  /* 0x000000161a167223 */ /* 0x000fc80000000015 */
[----:B------:R-:W-:Y:S02]  /*0830*/  FFMA R23, R27, R23, R22 ;  /* 0x000000171b177223 */ /* 0x000fe40000000016 */
[----:B------:R-:W-:Y:S02]  /*0840*/  LDS.128 R24, [R2+0x70] ;  /* 0x0000700002187984 */ /* 0x000fe40000000c00 */
[----:B0-----:R-:W-:Y:S02]  /*0850*/  FFMA R4, R36, R4, R23 ;  /* 0x0000000424047223 */ /* 0x001fe40000000017 */
[----:B------:R-:W0:Y:S02]  /*0860*/  LDS.128 R20, [R8+0x70] ;  /* 0x0000700008147984 */ /* 0x000e240000000c00 */
[----:B------:R-:W-:-:S04]  /*0870*/  FFMA R5, R37, R5, R4 ;  /* 0x0000000525057223 */ /* 0x000fc80000000004 */
[----:B------:R-:W-:-:S04]  /*0880*/  FFMA R6, R38, R6, R5 ;  /* 0x0000000626067223 */ /* 0x000fc80000000005 */
[----:B------:R-:W-:Y:S02]  /*0890*/  FFMA R7, R39, R7, R6 ;  /* 0x0000000727077223 */ /* 0x000fe40000000006 */
[----:B------:R-:W-:Y:S02]  /*08a0*/  LDS.128 R36, [R2+0x80] ;  /* 0x0000800002247984 */ /* 0x000fe40000000c00 */
[----:B-1----:R-:W-:Y:S02]  /*08b0*/  FFMA R12, R12, R16, R7 ;  /* 0x000000100c0c7223 */ /* 0x002fe40000000007 */
[----:B------:R-:W1:Y:S02]  /*08c0*/  LDS.128 R4, [R8+0x80] ;  /* 0x0000800008047984 */ /* 0x000e640000000c00 */
[----:B------:R-:W-:-:S04]  /*08d0*/  FFMA R13, R13, R17, R12 ;  /* 0x000000110d0d7223 */ /* 0x000fc8000000000c */
[----:B------:R-:W-:-:S04]  /*08e0*/  FFMA R14, R14, R18, R13 ;  /* 0x000000120e0e7223 */ /* 0x000fc8000000000d */
[----:B------:R-:W-:Y:S02]  /*08f0*/  FFMA R15, R15, R19, R14 ;  /* 0x000000130f0f7223 */ /* 0x000fe4000000000e */
[----:B------:R-:W-:Y:S02]  /*0900*/  LDS.128 R16, [R8+0x90] ;  /* 0x0000900008107984 */ /* 0x000fe40000000c00 */
[----:B--2---:R-:W-:Y:S02]  /*0910*/  FFMA R28, R32, R28, R15 ;  /* 0x0000001c201c7223 */ /* 0x004fe4000000000f */
        /* <DEDUP_REMOVED lines=38> */
[----:B------:R-:W-:Y:S01]  /*0b80*/  FFMA R6, R38, R6, R5 ;  /* 0x0000000626067223 */ /* 0x000fe20000000005 */
[C---:B------:R-:W-:Y:S02]  /*0b90*/  LEA R5, R9.reuse, UR5, 0x2 ;  /* 0x0000000509057c11 */ /* 0x040fe4000f8e10ff */
[----:B------:R-:W-:Y:S01]  /*0ba0*/  IADD3 R9, PT, PT, R9, 0x200, RZ ;  /* 0x0000020009097810 */ /* 0x000fe20007ffe0ff */
[----:B------:R-:W-:-:S04]  /*0bb0*/  FFMA R7, R39, R7, R6 ;  /* 0x0000000727077223 */ /* 0x000fc80000000006 */
[----:B0-----:R-:W-:-:S04]  /*0bc0*/  FFMA R12, R16, R12, R7 ;  /* 0x0000000c100c7223 */ /* 0x001fc80000000007 */
[----:B------:R-:W-:-:S04]  /*0bd0*/  FFMA R13, R17, R13, R12 ;  /* 0x0000000d110d7223 */ /* 0x000fc8000000000c */
[----:B------:R-:W-:-:S04]  /*0be0*/  FFMA R14, R18, R14, R13 ;  /* 0x0000000e120e7223 */ /* 0x000fc8000000000d */
[----:B------:R-:W-:-:S04]  /*0bf0*/  FFMA R15, R19, R15, R14 ;  /* 0x0000000f130f7223 */ /* 0x000fc8000000000e */
[----:B-1----:R-:W-:-:S04]  /*0c00*/  FFMA R28, R32, R28, R15 ;  /* 0x0000001c201c7223 */ /* 0x002fc8000000000f */
[----:B------:R-:W-:-:S04]  /*0c10*/  FFMA R29, R33, R29, R28 ;  /* 0x0000001d211d7223 */ /* 0x000fc8000000001c */
[----:B------:R-:W-:-:S04]  /*0c20*/  FFMA R30, R34, R30, R29 ;  /* 0x0000001e221e7223 */ /* 0x000fc8000000001d */
[----:B------:R-:W-:-:S04]  /*0c30*/  FFMA R31, R35, R31, R30 ;  /* 0x0000001f231f7223 */ /* 0x000fc8000000001e */
[----:B--2---:R-:W-:-:S04]  /*0c40*/  FFMA R20, R24, R20, R31 ;  /* 0x0000001418147223 */ /* 0x004fc8000000001f */
[----:B------:R-:W-:-:S04]  /*0c50*/  FFMA R21, R25, R21, R20 ;  /* 0x0000001519157223 */ /* 0x000fc80000000014 */
[----:B------:R-:W-:-:S04]  /*0c60*/  FFMA R22, R26, R22, R21 ;  /* 0x000000161a167223 */ /* 0x000fc80000000015 */
[----:B------:R-:W-:-:S05]  /*0c70*/  FFMA R22, R27, R23, R22 ;  /* 0x000000171b167223 */ /* 0x000fca0000000016 */
[----:B------:R1:W-:Y:S01]  /*0c80*/  STS [R5], R22 ;  /* 0x0000001605007388 */ /* 0x0003e20000000800 */
[----:B------:R-:W-:Y:S05]  /*0c90*/  @!P0 BRA `(.L_x_8) ;  /* 0xfffffff800608947 */ /* 0x000fea000383ffff */
[----:B------:R-:W-:Y:S05]  /*0ca0*/  BSYNC.RECONVERGENT B0 ;  /* 0x0000000000007941 */ /* 0x000fea0003800200 */
.L_x_7:
[----:B------:R-:W-:Y:S01]  /*0cb0*/  BAR.SYNC.DEFER_BLOCKING 0x0 ;  /* 0x0000000000007b1d */ /* 0x000fe20000010000 */
[----:B------:R-:W-:Y:S01]  /*0cc0*/  ISETP.GT.U32.AND P0, PT, R3, 0x1f, PT ;  /* 0x0000001f0300780c */ /* 0x000fe20003f04070 */
[----:B------:R-:W-:-:S04]  /*0cd0*/  UIADD3 UR7, UPT, UPT, UR14, 0xb480, URZ ;  /* 0x0000b4800e077890 */ /* 0x000fc8000fffe0ff */
[----:B------:R-:W-:Y:S01]  /*0ce0*/  ULEA UR7, UR6, UR7, 0x18 ;  /* 0x0000000706077291 */ /* 0x000fe2000f8ec0ff */
[----:B------:R-:W-:Y:S05]  /*0cf0*/  BSSY.RECONVERGENT B0, `(.L_x_9) ;  /* 0x000001e000007945 */ /* 0x000fea0003800200 */
[----:B------:R-:W-:Y:S02]  /*0d00*/  LEA R2, R3, UR7, 0x2 ;  /* 0x0000000703027c11 */ /* 0x000fe4000f8e10ff */
[----:B------:R-:W-:Y:S05]  /*0d10*/  @P0 BRA `(.L_x_10) ;  /* 0x00000000006c0947 */ /* 0x000fea0003800000 */
[----:B------:R-:W-:Y:S01]  /*0d20*/  LEA R28, R3, UR5, 0x7 ;  /* 0x00000005031c7c11 */ /* 0x000fe2000f8e38ff */
[----:B------:R-:W-:Y:S04]  /*0d30*/  LDS R20, [R2] ;  /* 0x0000000002147984 */ /* 0x000fe80000000800 */
[----:B------:R-:W0:Y:S04]  /*0d40*/  LDS.128 R24, [R28] ;  /* 0x000000001c187984 */ /* 0x000e280000000c00 */
[----:B------:R-:W2:Y:S04]  /*0d50*/  LDS.128 R16, [R28+0x10] ;  /* 0x000010001c107984 */ /* 0x000ea80000000c00 */
[----:B-1----:R-:W1:Y:S04]  /*0d60*/  LDS.128 R4, [R28+0x20] ;  /* 0x000020001c047984 */ /* 0x002e680000000c00 */
[----:B------:R-:W3:Y:S04]  /*0d70*/  LDS.128 R8, [R28+0x30] ;  /* 0x000030001c087984 */ /* 0x000ee80000000c00 */
[----:B------:R-:W4:Y:S01]  /*0d80*/  LDS.128 R12, [R28+0x40] ;  /* 0x000040001c0c7984 */ /* 0x000f220000000c00 */
[----:B0-----:R-:W-:-:S03]  /*0d90*/  FMNMX3 R24, R20, R24, R25, !PT ;  /* 0x0000001814187276 */ /* 0x001fc60007800019 */
[----:B------:R-:W0:Y:S01]  /*0da0*/  LDS.128 R20, [R28+0x50] ;  /* 0x000050001c147984 */ /* 0x000e220000000c00 */
[----:B------:R-:W-:-:S04]  /*0db0*/  FMNMX3 R24, R24, R26, R27, !PT ;  /* 0x0000001a18187276 */ /* 0x000fc8000780001b */
[----:B--2---:R-:W-:Y:S02]  /*0dc0*/  FMNMX3 R16, R24, R16, R17, !PT ;  /* 0x0000001018107276 */ /* 0x004fe40007800011 */
[----:B------:R-:W2:Y:S02]  /*0dd0*/  LDS.128 R24, [R28+0x60] ;  /* 0x000060001c187984 */ /* 0x000ea40000000c00 */
[----:B------:R-:W-:-:S04]  /*0de0*/  FMNMX3 R16, R16, R18, R19, !PT ;  /* 0x0000001210107276 */ /* 0x000fc80007800013 */
[----:B-1----:R-:W-:Y:S02]  /*0df0*/  FMNMX3 R4, R16, R4, R5, !PT ;  /* 0x0000000410047276 */ /* 0x002fe40007800005 */
[----:B------:R-:W1:Y:S02]  /*0e00*/  LDS.128 R16, [R28+0x70] ;  /* 0x000070001c107984 */ /* 0x000e640000000c00 */
[----:B------:R-:W-:-:S04]  /*0e10*/  FMNMX3 R4, R4, R6, R7, !PT ;  /* 0x0000000604047276 */ /* 0x000fc80007800007 */
[----:B---3--:R-:W-:-:S04]  /*0e20*/  FMNMX3 R4, R4, R8, R9, !PT ;  /* 0x0000000804047276 */ /* 0x008fc80007800009 */
[----:B------:R-:W-:-:S04]  /*0e30*/  FMNMX3 R4, R4, R10, R11, !PT ;  /* 0x0000000a04047276 */ /* 0x000fc8000780000b */
[----:B----4-:R-:W-:-:S04]  /*0e40*/  FMNMX3 R4, R4, R12, R13, !PT ;  /* 0x0000000c04047276 */ /* 0x010fc8000780000d */
[----:B------:R-:W-:-:S04]  /*0e50*/  FMNMX3 R4, R4, R14, R15, !PT ;  /* 0x0000000e04047276 */ /* 0x000fc8000780000f */
[----:B0-----:R-:W-:-:S04]  /*0e60*/  FMNMX3 R4, R4, R20, R21, !PT ;  /* 0x0000001404047276 */ /* 0x001fc80007800015 */
[----:B------:R-:W-:-:S04]  /*0e70*/  FMNMX3 R4, R4, R22, R23, !PT ;  /* 0x0000001604047276 */ /* 0x000fc80007800017 */
[----:B--2---:R-:W-:-:S04]  /*0e80*/  FMNMX3 R4, R4, R24, R25, !PT ;  /* 0x0000001804047276 */ /* 0x004fc80007800019 */
[----:B------:R-:W-:-:S04]  /*0e90*/  FMNMX3 R4, R4, R26, R27, !PT ;  /* 0x0000001a04047276 */ /* 0x000fc8000780001b */
[----:B-1----:R-:W-:-:S04]  /*0ea0*/  FMNMX3 R4, R4, R16, R17, !PT ;  /* 0x0000001004047276 */ /* 0x002fc80007800011 */
[----:B------:R-:W-:-:S05]  /*0eb0*/  FMNMX3 R19, R4, R18, R19, !PT ;  /* 0x0000001204137276 */ /* 0x000fca0007800013 */
[----:B------:R0:W-:Y:S02]  /*0ec0*/  STS [R2], R19 ;  /* 0x0000001302007388 */ /* 0x0001e40000000800 */
.L_x_10:
[----:B------:R-:W-:Y:S05]  /*0ed0*/  BSYNC.RECONVERGENT B0 ;  /* 0x0000000000007941 */ /* 0x000fea0003800200 */
.L_x_9:
[----:B------:R-:W-:Y:S01]  /*0ee0*/  BAR.SYNC.DEFER_BLOCKING 0x0 ;  /* 0x0000000000007b1d */ /* 0x000fe20000010000 */
[----:B------:R-:W-:Y:S01]  /*0ef0*/  UIADD3 UR8, UPT, UPT, UR14, 0xb400, URZ ;  /* 0x0000b4000e087890 */ /* 0x000fe2000fffe0ff */
[----:B------:R-:W-:-:S03]  /*0f00*/  MOV R4, R3 ;  /* 0x0000000300047202 */ /* 0x000fc60000000f00 */
[----:B------:R-:W-:Y:S01]  /*0f10*/  ULEA UR8, UR6, UR8, 0x18 ;  /* 0x0000000806087291 */ /* 0x000fe2000f8ec0ff */
[----:B------:R-:W-:Y:S11]  /*0f20*/  BSSY B0, `(.L_x_11) ;  /* 0x000001d000007945 */ /* 0x000ff60003800000 */
.L_x_14:
[----:B0-----:R-:W-:Y:S01]  /*0f30*/  SHF.R.U32.HI R6, RZ, 0x3, R4 ;  /* 0x00000003ff067819 */ /* 0x001fe20000011604 */
[----:B0-----:R-:W-:Y:S01]  /*0f40*/  HFMA2 R19, -RZ, RZ, 3.7421875, 0 ;  /* 0x437c0000ff137431 */ /* 0x001fe200000001ff */
[----:B-1----:R-:W-:Y:S01]  /*0f50*/  LEA R5, R4, UR5, 0x2 ;  /* 0x0000000504057c11 */ /* 0x002fe2000f8e10ff */
[----:B------:R-:W-:Y:S01]  /*0f60*/  IMAD.MOV.U32 R15, RZ, RZ, 0x3bbb989d ;  /* 0x3bbb989dff0f7424 */ /* 0x000fe200078e00ff */
[----:B------:R-:W-:Y:S01]  /*0f70*/  LOP3.LUT R7, R6, 0x1ffffffc, RZ, 0xc0, !PT ;  /* 0x1ffffffc06077812 */ /* 0x000fe200078ec0ff */
[----:B------:R-:W-:Y:S05]  /*0f80*/  YIELD ;  /* 0x0000000000007946 */ /* 0x000fea0003800000 */
[----:B------:R-:W-:Y:S01]  /*0f90*/  LDS R6, [R5] ;  /* 0x0000000005067984 */ /* 0x000fe20000000800 */
[----:B------:R-:W-:Y:S01]  /*0fa0*/  BSSY.RECONVERGENT B1, `(.L_x_12) ;  /* 0x0000011000017945 */ /* 0x000fe20003800200 */
[----:B------:R-:W-:-:S02]  /*0fb0*/  IADD3 R10, PT, PT, R7, UR8, RZ ;  /* 0x00000008070a7c10 */ /* 0x000fc4000fffe0ff */
[----:B------:R-:W0:Y:S02]  /*0fc0*/  LDS R9, [R7+UR7] ;  /* 0x0000000707097984 */ /* 0x000e240008000800 */
[----:B0-----:R-:W-:-:S04]  /*0fd0*/  FADD R6, R6, -R9 ;  /* 0x8000000906067221 */ /* 0x001fc80000000000 */
[----:B------:R-:W-:-:S04]  /*0fe0*/  FFMA.SAT R8, R6, R15, 0.5 ;  /* 0x3f00000006087423 */ /* 0x000fc8000000200f */
[----:B------:R-:W-:-:S04]  /*0ff0*/  FFMA.RM R8, R8, R19, 12582913 ;  /* 0x4b40000108087423 */ /* 0x000fc80000004013 */
[C---:B------:R-:W-:Y:S01]  /*1000*/  FADD R9, R8.reuse, -12583039 ;  /* 0xcb40007f08097421 */ /* 0x040fe20000000000 */
[----:B------:R-:W-:-:S03]  /*1010*/  SHF.L.U32 R8, R8, 0x17, RZ ;  /* 0x0000001708087819 */ /* 0x000fc600000006ff */
[----:B------:R-:W-:-:S04]  /*1020*/  FFMA R9, R6, 1.4426950216293334961, -R9 ;  /* 0x3fb8aa3b06097823 */ /* 0x000fc80000000809 */
[----:B------:R-:W-:-:S06]  /*1030*/  FFMA R9, R6, 1.925963033500011079e-08, R9 ;  /* 0x32a5706006097823 */ /* 0x000fcc0000000009 */
[----:B------:R-:W0:Y:S02]  /*1040*/  MUFU.EX2 R9, R9 ;  /* 0x0000000900097308 */ /* 0x000e240000000800 */
[----:B0-----:R-:W-:-:S05]  /*1050*/  FMUL R6, R8, R9 ;  /* 0x0000000908067220 */ /* 0x001fca0000400000 */
[----:B------:R0:W-:Y:S02]  /*1060*/  STS [R5], R6 ;  /* 0x0000000605007388 */ /* 0x0001e40000000800 */
.L_x_13:
[----:B------:R-:W1:Y:S02]  /*1070*/  LDS R8, [R7+UR8] ;  /* 0x0000000807087984 */ /* 0x000e640008000800 */
[----:B-1----:R-:W-:-:S05]  /*1080*/  FADD R9, R6, R8 ;  /* 0x0000000806097221 */ /* 0x002fca0000000000 */
[----:B------:R-:W1:Y:S02]  /*1090*/  ATOMS.CAST.SPIN P0, [R10], R8, R9 ;  /* 0x000000080a00758d */ /* 0x000e640001800009 */
[----:B-1----:R-:W-:Y:S05]  /*10a0*/  @!P0 BRA `(.L_x_13) ;  /* 0xfffffffc00f08947 */ /* 0x002fea000383ffff */
[----:B------:R-:W-:Y:S05]  /*10b0*/  BSYNC.RECONVERGENT B1 ;  /* 0x0000000000017941 */ /* 0x000fea0003800200 */
.L_x_12:
[C---:B------:R-:W-:Y:S01]  /*10c0*/  ISETP.GE.U32.AND P0, PT, R4.reuse, 0x200, PT ;  /* 0x000002000400780c */ /* 0x040fe20003f06070 */
[----:B------:R-:W-:-:S12]  /*10d0*/  VIADD R4, R4, 0x200 ;  /* 0x0000020004047836 */ /* 0x000fd80000000000 */
[----:B------:R-:W-:Y:S05]  /*10e0*/  @!P0 BRA `(.L_x_14) ;  /* 0xfffffffc00908947 */ /* 0x000fea000383ffff */
[----:B------:R-:W-:Y:S05]  /*10f0*/  BSYNC B0 ;  /* 0x0000000000007941 */ /* 0x000fea0003800000 */
.L_x_11:
[----:B------:R-:W1:Y:S01]  /*1100*/  S2R R33, SR_CgaCtaId ;  /* 0x0000000000217919 */ /* 0x000e620000008800 */
[C---:B------:R-:W-:Y:S01]  /*1110*/  ISETP.GE.U32.AND P0, PT, R3.reuse, 0x20, PT ;  /* 0x000000200300780c */ /* 0x040fe20003f06070 */
[----:B------:R-:W-:Y:S01]  /*1120*/  BSSY.RECONVERGENT B0, `(.L_x_15) ;  /* 0x0000032000007945 */ /* 0x000fe20003800200 */
[----:B------:R-:W-:Y:S02]  /*1130*/  MOV R12, 0x400 ;  /* 0x00000400000c7802 */ /* 0x000fe40000000f00 */
[----:B------:R-:W-:Y:S02]  /*1140*/  SHF.L.U32 R4, R3, 0x2, RZ ;  /* 0x0000000203047819 */ /* 0x000fe400000006ff */
[----:B0-----:R-:W-:Y:S02]  /*1150*/  IADD3 R6, PT, PT, R12, 0x2000, RZ ;  /* 0x000020000c067810 */ /* 0x001fe40007ffe0ff */
[----:B------:R-:W-:Y:S02]  /*1160*/  LOP3.LUT R4, R4, 0xfc, RZ, 0xc0, !PT ;  /* 0x000000fc04047812 */ /* 0x000fe400078ec0ff */
[----:B-1----:R-:W-:-:S04]  /*1170*/  LEA R13, R33, R6, 0x18 ;  /* 0x00000006210d7211 */ /* 0x002fc800078ec0ff */
[----:B------:R-:W-:Y:S01]  /*1180*/  IADD3 R13, PT, PT, R13, R4, RZ ;  /* 0x000000040d0d7210 */ /* 0x000fe20007ffe0ff */
[----:B------:R-:W-:Y:S06]  /*1190*/  @P0 BRA `(.L_x_16) ;  /* 0x0000000000a80947 */ /* 0x000fec0003800000 */
[----:B------:R-:W0:Y:S01]  /*11a0*/  S2UR UR9, SR_CgaCtaId ;  /* 0x00000000000979c3 */ /* 0x000e220000008800 */
[----:B------:R-:W-:Y:S01]  /*11b0*/  UIADD3 UR6, UPT, UPT, UR14, 0xb000, URZ ;  /* 0x0000b0000e067890 */ /* 0x000fe2000fffe0ff */
[----:B------:R-:W-:Y:S01]  /*11c0*/  IMAD R4, R0, 0x20, R3 ;  /* 0x0000002000047824 */ /* 0x000fe200078e0203 */
[----:B------:R-:W-:Y:S01]  /*11d0*/  LDS R2, [R2] ;  /* 0x0000000002027984 */ /* 0x000fe20000000800 */
[----:B------:R-:W-:Y:S01]  /*11e0*/  UIADD3 UR10, UPT, UPT, UR14, 0xb200, URZ ;  /* 0x0000b2000e0a7890 */ /* 0x000fe2000fffe0ff */
[----:B------:R-:W-:Y:S01]  /*11f0*/  LEA R14, R3, UR8, 0x2 ;  /* 0x00000008030e7c11 */ /* 0x000fe2000f8e10ff */
[----:B0-----:R-:W-:Y:S02]  /*1200*/  ULEA UR6, UR9, UR6, 0x18 ;  /* 0x0000000609067291 */ /* 0x001fe4000f8ec0ff */
[----:B------:R-:W-:-:S04]  /*1210*/  ULEA UR10, UR9, UR10, 0x18 ;  /* 0x0000000a090a7291 */ /* 0x000fc8000f8ec0ff */
[C---:B------:R-:W-:Y:S01]  /*1220*/  LEA R5, R4.reuse, UR6, 0x2 ;  /* 0x0000000604057c11 */ /* 0x040fe2000f8e10ff */
[----:B------:R-:W-:Y:S01]  /*1230*/  UIADD3 UR6, UPT, UPT, UR14, 0xb700, URZ ;  /* 0x0000b7000e067890 */ /* 0x000fe2000fffe0ff */
[----:B------:R-:W-:-:S03]  /*1240*/  LEA R8, R4, UR10, 0x2 ;  /* 0x0000000a04087c11 */ /* 0x000fc6000f8e10ff */
[----:B------:R-:W-:Y:S01]  /*1250*/  ULEA UR6, UR9, UR6, 0x18 ;  /* 0x0000000609067291 */ /* 0x000fe2000f8ec0ff */
[----:B------:R-:W0:Y:S05]  /*1260*/  LDS R5, [R5] ;  /* 0x0000000005057984 */ /* 0x000e2a0000000800 */
[----:B------:R-:W-:Y:S01]  /*1270*/  LEA R7, R4, UR6, 0x2 ;  /* 0x0000000604077c11 */ /* 0x000fe2000f8e10ff */
[----:B------:R-:W-:-:S04]  /*1280*/  UIADD3 UR6, UPT, UPT, UR14, 0xb500, URZ ;  /* 0x0000b5000e067890 */ /* 0x000fc8000fffe0ff */
[----:B------:R-:W-:Y:S01]  /*1290*/  ULEA UR6, UR9, UR6, 0x18 ;  /* 0x0000000609067291 */ /* 0x000fe2000f8ec0ff */
[----:B0-----:R-:W-:-:S05]  /*12a0*/  FMNMX R6, R5, R2, !PT ;  /* 0x0000000205067209 */ /* 0x001fca0007800000 */
[--C-:B------:R-:W-:Y:S01]  /*12b0*/  FADD R10, R2, -R6.reuse ;  /* 0x80000006020a7221 */ /* 0x100fe20000000000 */
[----:B------:R0:W-:Y:S01]  /*12c0*/  STS [R7], R6 ;  /* 0x0000000607007388 */ /* 0x0001e20000000800 */
[----:B------:R-:W-:Y:S02]  /*12d0*/  FADD R5, R5, -R6 ;  /* 0x8000000605057221 */ /* 0x000fe40000000000 */
[----:B------:R-:W-:Y:S01]  /*12e0*/  FFMA.SAT R2, R10, R15, 0.5 ;  /* 0x3f0000000a027423 */ /* 0x000fe2000000200f */
[----:B------:R-:W1:Y:S03]  /*12f0*/  LDS R17, [R14] ;  /* 0x000000000e117984 */ /* 0x000e660000000800 */
[----:B------:R-:W-:Y:S01]  /*1300*/  FFMA.RM R11, R2, R19, 12582913 ;  /* 0x4b400001020b7423 */ /* 0x000fe20000004013 */
[----:B------:R-:W-:Y:S01]  /*1310*/  FFMA.SAT R2, R5, R15, 0.5 ;  /* 0x3f00000005027423 */ /* 0x000fe2000000200f */
[----:B------:R-:W2:Y:S02]  /*1320*/  LDS R9, [R8] ;  /* 0x0000000008097984 */ /* 0x000ea40000000800 */
[C---:B------:R-:W-:Y:S01]  /*1330*/  FADD R15, R11.reuse, -12583039 ;  /* 0xcb40007f0b0f7421 */ /* 0x040fe20000000000 */
[----:B------:R-:W-:Y:S01]  /*1340*/  FFMA.RM R2, R2, R19, 12582913 ;  /* 0x4b40000102027423 */ /* 0x000fe20000004013 */
[----:B------:R-:W-:-:S02]  /*1350*/  SHF.L.U32 R11, R11, 0x17, RZ ;  /* 0x000000170b0b7819 */ /* 0x000fc400000006ff */
[----:B------:R-:W-:Y:S01]  /*1360*/  FFMA R15, R10, 1.4426950216293334961, -R15 ;  /* 0x3fb8aa3b0a0f7823 */ /* 0x000fe2000000080f */
[C---:B0-----:R-:W-:Y:S01]  /*1370*/  FADD R6, R2.reuse, -12583039 ;  /* 0xcb40007f02067421 */ /* 0x041fe20000000000 */
[----:B------:R-:W-:Y:S02]  /*1380*/  SHF.L.U32 R2, R2, 0x17, RZ ;  /* 0x0000001702027819 */ /* 0x000fe400000006ff */
[----:B------:R-:W-:Y:S01]  /*1390*/  FFMA R15, R10, 1.925963033500011079e-08, R15 ;  /* 0x32a570600a0f7823 */ /* 0x000fe2000000000f */
[----:B------:R-:W-:-:S03]  /*13a0*/  FFMA R6, R5, 1.4426950216293334961, -R6 ;  /* 0x3fb8aa3b05067823 */ /* 0x000fc60000000806 */
[----:B------:R-:W0:Y:S01]  /*13b0*/  MUFU.EX2 R10, R15 ;  /* 0x0000000f000a7308 */ /* 0x000e220000000800 */
[----:B------:R-:W-:-:S07]  /*13c0*/  FFMA R6, R5, 1.925963033500011079e-08, R6 ;  /* 0x32a5706005067823 */ /* 0x000fce0000000006 */
[----:B------:R-:W3:Y:S01]  /*13d0*/  MUFU.EX2 R5, R6 ;  /* 0x0000000600057308 */ /* 0x000ee20000000800 */
[----:B0-----:R-:W-:-:S04]  /*13e0*/  FMUL R10, R11, R10 ;  /* 0x0000000a0b0a7220 */ /* 0x001fc80000400000 */
[----:B-1----:R-:W-:Y:S01]  /*13f0*/  FMUL R17, R10, R17 ;  /* 0x000000110a117220 */ /* 0x002fe20000400000 */
[----:B---3--:R-:W-:Y:S01]  /*1400*/  FMUL R2, R2, R5 ;  /* 0x0000000502027220 */ /* 0x008fe20000400000 */
[----:B------:R-:W-:-:S03]  /*1410*/  LEA R5, R4, UR6, 0x2 ;  /* 0x0000000604057c11 */ /* 0x000fc6000f8e10ff */
[----:B--2---:R-:W-:-:S05]  /*1420*/  FFMA R2, R2, R9, R17 ;  /* 0x0000000902027223 */ /* 0x004fca0000000011 */
[----:B------:R0:W-:Y:S02]  /*1430*/  STS [R5], R2 ;  /* 0x0000000205007388 */ /* 0x0001e40000000800 */
.L_x_16:
[----:B------:R-:W-:Y:S05]  /*1440*/  BSYNC.RECONVERGENT B0 ;  /* 0x0000000000007941 */ /* 0x000fea0003800200 */
.L_x_15:
[----:B------:R1:W2:Y:S01]  /*1450*/  LDS R49, [R13] ;  /* 0x000000000d317984 */ /* 0x0002a20000000800 */
[C---:B------:R-:W-:Y:S01]  /*1460*/  IADD3 R32, PT, PT, R12.reuse, 0x8000, RZ ;  /* 0x000080000c207810 */ /* 0x040fe20007ffe0ff */
[----:B------:R-:W-:Y:S02]  /*1470*/  VIADD R12, R12, 0xa000 ;  /* 0x0000a0000c0c7836 */ /* 0x000fe40000000000 */
[----:B------:R1:W3:Y:S01]  /*1480*/  LDS R46, [R13+0x100] ;  /* 0x000100000d2e7984 */ /* 0x0002e20000000800 */
[C---:B------:R-:W-:Y:S02]  /*1490*/  LEA R32, R33.reuse, R32, 0x18 ;  /* 0x0000002021207211 */ /* 0x040fe400078ec0ff */
[----:B------:R-:W-:Y:S01]  /*14a0*/  LEA R33, R33, R12, 0x18 ;  /* 0x0000000c21217211 */ /* 0x000fe200078ec0ff */
[----:B------:R1:W4:Y:S04]  /*14b0*/  LDS R47, [R13+0x200] ;  /* 0x000200000d2f7984 */ /* 0x0003280000000800 */
[----:B------:R1:W0:Y:S04]  /*14c0*/  LDS R44, [R13+0x300] ;  /* 0x000300000d2c7984 */ /* 0x0002280000000800 */
[----:B------:R1:W0:Y:S04]  /*14d0*/  LDS R45, [R13+0x400] ;  /* 0x000400000d2d7984 */ /* 0x0002280000000800 */
[----:B------:R1:W0:Y:S04]  /*14e0*/  LDS R42, [R13+0x500] ;  /* 0x000500000d2a7984 */ /* 0x0002280000000800 */
[----:B------:R1:W1:Y:S04]  /*14f0*/  LDS R43, [R13+0x600] ;  /* 0x000600000d2b7984 */ /* 0x0002680000000800 */
        /* <DEDUP_REMOVED lines=8> */
[----:B0-----:R0:W0:Y:S04]  /*1580*/  LDS R2, [R13+0xf00] ;  /* 0x000f00000d027984 */ /* 0x0010280000000800 */
[----:B------:R0:W0:Y:S04]  /*1590*/  LDS R5, [R13+0x1000] ;  /* 0x001000000d057984 */ /* 0x0000280000000800 */
        /* <DEDUP_REMOVED lines=14> */
[----:B-1234-:R0:W0:Y:S02]  /*1680*/  LDS R30, [R13+0x1f00] ;  /* 0x001f00000d1e7984 */ /* 0x01e0240000000800 */
.L_x_17:
[C---:B-1----:R-:W-:Y:S02]  /*1690*/  SHF.L.U32 R12, R3.reuse, 0x1, RZ ;  /* 0x00000001030c7819 */ /* 0x042fe400000006ff */
[----:B------:R-:W-:Y:S02]  /*16a0*/  ISETP.GE.U32.AND P0, PT, R3, 0x600, PT ;  /* 0x000006000300780c */ /* 0x000fe40003f06070 */
[----:B------:R-:W-:-:S04]  /*16b0*/  LOP3.LUT R12, R12, 0xf80, RZ, 0xc0, !PT ;  /* 0x00000f800c0c7812 */ /* 0x000fc800078ec0ff */
[----:B------:R-:W-:-:S05]  /*16c0*/  IADD3 R48, PT, PT, R33, R12, RZ ;  /* 0x0000000c21307210 */ /* 0x000fca0007ffe0ff */
[----:B0-----:R-:W0:Y:S04]  /*16d0*/  LDS.128 R12, [R48] ;  /* 0x00000000300c7984 */ /* 0x001e280000000c00 */
[----:B------:R-:W1:Y:S04]  /*16e0*/  LDS.128 R16, [R48+0x10] ;  /* 0x0000100030107984 */ /* 0x000e680000000c00 */
[----:B------:R-:W2:Y:S01]  /*16f0*/  LDS.128 R20, [R48+0x20] ;  /* 0x0000200030147984 */ /* 0x000ea20000000c00 */
[----:B0-----:R-:W-:-:S04]  /*1700*/  FFMA R51, R49, R12, RZ ;  /* 0x0000000c31337223 */ /* 0x001fc800000000ff */
[----:B------:R-:W-:-:S04]  /*1710*/  FFMA R12, R46, R13, R51 ;  /* 0x0000000d2e0c7223 */ /* 0x000fc80000000033 */
[----:B------:R-:W-:-:S04]  /*1720*/  FFMA R13, R47, R14, R12 ;  /* 0x0000000e2f0d7223 */ /* 0x000fc8000000000c */
[----:B------:R-:W-:-:S04]  /*1730*/  FFMA R12, R44, R15, R13 ;  /* 0x0000000f2c0c7223 */ /* 0x000fc8000000000d */
[----:B-1----:R-:W-:Y:S02]  /*1740*/  FFMA R51, R45, R16, R12 ;  /* 0x000000102d337223 */ /* 0x002fe4000000000c */
[----:B------:R-:W0:Y:S02]  /*1750*/  LDS.128 R12, [R48+0x30] ;  /* 0x00003000300c7984 */ /* 0x000e240000000c00 */
[----:B------:R-:W-:-:S04]  /*1760*/  FFMA R16, R42, R17, R51 ;  /* 0x000000112a107223 */ /* 0x000fc80000000033 */
[----:B------:R-:W-:-:S04]  /*1770*/  FFMA R17, R43, R18, R16 ;  /* 0x000000122b117223 */ /* 0x000fc80000000010 */
[----:B------:R-:W-:-:S04]  /*1780*/  FFMA R16, R40, R19, R17 ;  /* 0x0000001328107223 */ /* 0x000fc80000000011 */
[----:B--2---:R-:W-:Y:S02]  /*1790*/  FFMA R51, R41, R20, R16 ;  /* 0x0000001429337223 */ /* 0x004fe40000000010 */
[----:B------:R-:W1:Y:S02]  /*17a0*/  LDS.128 R16, [R48+0x40] ;  /* 0x0000400030107984 */ /* 0x000e640000000c00 */
[----:B------:R-:W-:-:S04]  /*17b0*/  FFMA R20, R38, R21, R51 ;  /* 0x0000001526147223 */ /* 0x000fc80000000033 */
[----:B------:R-:W-:-:S04]  /*17c0*/  FFMA R21, R39, R22, R20 ;  /* 0x0000001627157223 */ /* 0x000fc80000000014 */
[----:B------:R-:W-:-:S04]  /*17d0*/  FFMA R20, R36, R23, R21 ;  /* 0x0000001724147223 */ /* 0x000fc80000000015 */
[----:B0-----:R-:W-:-:S04]  /*17e0*/  FFMA R21, R37, R12, R20 ;  /* 0x0000000c25157223 */ /* 0x001fc80000000014 */
[----:B------:R-:W-:Y:S02]  /*17f0*/  FFMA R12, R34, R13, R21 ;  /* 0x0000000d220c7223 */ /* 0x000fe40000000015 */
[----:B------:R-:W0:Y:S02]  /*1800*/  LDS.128 R20, [R48+0x50] ;  /* 0x0000500030147984 */ /* 0x000e240000000c00 */
[----:B------:R-:W-:-:S04]  /*1810*/  FFMA R13, R35, R14, R12 ;  /* 0x0000000e230d7223 */ /* 0x000fc8000000000c */
[----:B------:R-:W-:-:S04]  /*1820*/  FFMA R12, R2, R15, R13 ;  /* 0x0000000f020c7223 */ /* 0x000fc8000000000d */
[----:B-1----:R-:W-:Y:S02]  /*1830*/  FFMA R51, R5, R16, R12 ;  /* 0x0000001005337223 */ /* 0x002fe4000000000c */
[----:B------:R-:W1:Y:S02]  /*1840*/  LDS.128 R12, [R48+0x60] ;  /* 0x00006000300c7984 */ /* 0x000e640000000c00 */
[----:B------:R-:W-:-:S04]  /*1850*/  FFMA R16, R4, R17, R51 ;  /* 0x0000001104107223 */ /* 0x000fc80000000033 */
[----:B------:R-:W-:-:S04]  /*1860*/  FFMA R17, R7, R18, R16 ;  /* 0x0000001207117223 */ /* 0x000fc80000000010 */
[----:B------:R-:W-:Y:S02]  /*1870*/  FFMA R50, R6, R19, R17 ;  /* 0x0000001306327223 */ /* 0x000fe40000000011 */
[----:B------:R-:W2:Y:S02]  /*1880*/  LDS.128 R16, [R48+0x70] ;  /* 0x0000700030107984 */ /* 0x000ea40000000c00 */
        /* <DEDUP_REMOVED lines=10> */
[----:B------:R-:W-:Y:S01]  /*1930*/  FFMA R13, R31, R18, R12 ;  /* 0x000000121f0d7223 */ /* 0x000fe2000000000c */
[C---:B------:R-:W-:Y:S01]  /*1940*/  LEA R12, R3.reuse, R32, 0x2 ;  /* 0x00000020030c7211 */ /* 0x040fe200078e10ff */
[----:B------:R-:W-:Y:S02]  /*1950*/  VIADD R3, R3, 0x200 ;  /* 0x0000020003037836 */ /* 0x000fe40000000000 */
[----:B------:R-:W-:-:S05]  /*1960*/  FFMA R13, R30, R19, R13 ;  /* 0x000000131e0d7223 */ /* 0x000fca000000000d */
[----:B------:R1:W-:Y:S01]  /*1970*/  STS [R12], R13 ;  /* 0x0000000d0c007388 */ /* 0x0003e20000000800 */
[----:B------:R-:W-:Y:S05]  /*1980*/  @!P0 BRA `(.L_x_17) ;  /* 0xfffffffc00408947 */ /* 0x000fea000383ffff */
[----:B------:R-:W0:Y:S01]  /*1990*/  S2R R7, SR_TID.X ;  /* 0x0000000000077919 */ /* 0x000e220000002100 */
[----:B------:R-:W-:Y:S05]  /*19a0*/  WARPSYNC.ALL ;  /* 0x0000000000007948 */ /* 0x000fea0003800000 */
[----:B------:R-:W2:Y:S01]  /*19b0*/  LDC.64 R4, c[0x0][0x398] ;  /* 0x0000e600ff047b82 */ /* 0x000ea20000000a00 */
[----:B------:R-:W-:Y:S01]  /*19c0*/  BSSY.RECONVERGENT B0, `(.L_x_18) ;  /* 0x000004b000007945 */ /* 0x000fe20003800200 */
[----:B0-----:R-:W-:-:S06]  /*19d0*/  MOV R9, R7 ;  /* 0x0000000700097202 */ /* 0x001fcc0000000f00 */
[----:B------:R-:W-:Y:S06]  /*19e0*/  BAR.SYNC.DEFER_BLOCKING 0x0 ;  /* 0x0000000000007b1d */ /* 0x000fec0000010000 */
.L_x_21:
[----:B0-----:R-:W0:Y:S01]  /*19f0*/  S2R R17, SR_CgaCtaId ;  /* 0x0000000000117919 */ /* 0x001e220000008800 */
[----:B------:R-:W-:Y:S01]  /*1a00*/  MOV R11, 0x400 ;  /* 0x00000400000b7802 */ /* 0x000fe20000000f00 */
[----:B------:R-:W-:Y:S01]  /*1a10*/  IMAD R20, R9, 0x4, R32 ;  /* 0x0000000409147824 */ /* 0x000fe200078e0220 */
[----:B------:R-:W-:Y:S01]  /*1a20*/  SHF.R.U32.HI R3, RZ, 0x6, R9 ;  /* 0x00000006ff037819 */ /* 0x000fe20000011609 */
[----:B------:R-:W-:Y:S01]  /*1a30*/  BSSY.RECONVERGENT B1, `(.L_x_19) ;  /* 0x000003c000017945 */ /* 0x000fe20003800200 */
[C---:B------:R-:W-:Y:S01]  /*1a40*/  IADD3 R6, PT, PT, R11.reuse, 0xb000, RZ ;  /* 0x0000b0000b067810 */ /* 0x040fe20007ffe0ff */
[C---:B------:R-:W-:Y:S01]  /*1a50*/  VIADD R2, R11.reuse, 0xb480 ;  /* 0x0000b4800b027836 */ /* 0x040fe20000000000 */
[C---:B------:R-:W-:Y:S01]  /*1a60*/  IADD3 R8, PT, PT, R11.reuse, 0xb700, RZ ;  /* 0x0000b7000b087810 */ /* 0x040fe20007ffe0ff */
[C---:B------:R-:W-:Y:S01]  /*1a70*/  VIADD R18, R11.reuse, 0x6000 ;  /* 0x000060000b127836 */ /* 0x040fe20000000000 */
[----:B-1----:R-:W-:Y:S01]  /*1a80*/  LEA R13, R0, R3, 0x5 ;  /* 0x00000003000d7211 */ /* 0x002fe200078e28ff */
[----:B------:R-:W-:Y:S01]  /*1a90*/  LDS R21, [R20] ;  /* 0x0000000014157984 */ /* 0x000fe20000000800 */
[----:B------:R-:W-:-:S02]  /*1aa0*/  IADD3 R10, PT, PT, R11, 0xb500, RZ ;  /* 0x0000b5000b0a7810 */ /* 0x000fc40007ffe0ff */
[----:B------:R-:W-:Y:S02]  /*1ab0*/  IADD3 R16, PT, PT, R11, 0xb200, RZ ;  /* 0x0000b2000b107810 */ /* 0x000fe40007ffe0ff */
[C---:B0-----:R-:W-:Y:S02]  /*1ac0*/  LEA R6, R17.reuse, R6, 0x18 ;  /* 0x0000000611067211 */ /* 0x041fe400078ec0ff */
[C---:B------:R-:W-:Y:S02]  /*1ad0*/  LEA R14, R17.reuse, R2, 0x18 ;  /* 0x00000002110e7211 */ /* 0x040fe400078ec0ff */
[----:B------:R-:W-:Y:S02]  /*1ae0*/  LEA R8, R17, R8, 0x18 ;  /* 0x0000000811087211 */ /* 0x000fe400078ec0ff */
[----:B------:R-:W-:Y:S01]  /*1af0*/  LEA R2, R13, R6, 0x2 ;  /* 0x000000060d027211 */ /* 0x000fe200078e10ff */
[----:B------:R-:W-:Y:S01]  /*1b00*/  IMAD R14, R3, 0x4, R14 ;  /* 0x00000004030e7824 */ /* 0x000fe200078e020e */
[----:B------:R-:W-:-:S02]  /*1b10*/  LEA R12, R13, R8, 0x2 ;  /* 0x000000080d0c7211 */ /* 0x000fc400078e10ff */
[C---:B------:R-:W-:Y:S02]  /*1b20*/  LEA R10, R17.reuse, R10, 0x18 ;  /* 0x0000000a110a7211 */ /* 0x040fe400078ec0ff */
[----:B------:R-:W-:Y:S01]  /*1b30*/  LDS R2, [R2] ;  /* 0x0000000002027984 */ /* 0x000fe20000000800 */
[C---:B------:R-:W-:Y:S02]  /*1b40*/  LEA R11, R17.reuse, R16, 0x18 ;  /* 0x00000010110b7211 */ /* 0x040fe400078ec0ff */
[----:B------:R-:W-:Y:S01]  /*1b50*/  LEA R22, R17, R18, 0x18 ;  /* 0x0000001211167211 */ /* 0x000fe200078ec0ff */
[----:B------:R0:W1:Y:S01]  /*1b60*/  LDS R15, [R12] ;  /* 0x000000000c0f7984 */ /* 0x0000620000000800 */
[C---:B------:R-:W-:Y:S01]  /*1b70*/  LEA R3, R13.reuse, R10, 0x2 ;  /* 0x0000000a0d037211 */ /* 0x040fe200078e10ff */
[----:B------:R-:W-:Y:S01]  /*1b80*/  HFMA2 R17, -RZ, RZ, 0.96630859375, -0.0022525787353515625 ;  /* 0x3bbb989dff117431 */ /* 0x000fe200000001ff */
[----:B------:R-:W-:Y:S01]  /*1b90*/  LEA R13, R13, R11, 0x2 ;  /* 0x0000000b0d0d7211 */ /* 0x000fe200078e10ff */
[----:B------:R-:W3:Y:S01]  /*1ba0*/  LDS R14, [R14] ;  /* 0x000000000e0e7984 */ /* 0x000ee20000000800 */
[----:B------:R-:W-:-:S03]  /*1bb0*/  MOV R18, 0x437c0000 ;  /* 0x437c000000127802 */ /* 0x000fc60000000f00 */
[----:B------:R-:W4:Y:S01]  /*1bc0*/  LDS R3, [R3] ;  /* 0x0000000003037984 */ /* 0x000f220000000800 */
[----:B0-----:R-:W-:-:S03]  /*1bd0*/  LEA R12, R9, R22, 0x2 ;  /* 0x00000016090c7211 */ /* 0x001fc600078e10ff */
[----:B------:R-:W0:Y:S01]  /*1be0*/  LDS R13, [R13] ;  /* 0x000000000d0d7984 */ /* 0x000e220000000800 */
[----:B-1----:R-:W-:Y:S01]  /*1bf0*/  FADD R2, R2, -R15 ;  /* 0x8000000f02027221 */ /* 0x002fe20000000000 */
[----:B---3--:R-:W-:-:S03]  /*1c00*/  FADD R16, -R15, R14 ;  /* 0x0000000e0f107221 */ /* 0x008fc60000000100 */
[-C--:B------:R-:W-:Y:S01]  /*1c10*/  FFMA.SAT R14, R2, R17.reuse, 0.5 ;  /* 0x3f000000020e7423 */ /* 0x080fe20000002011 */
[----:B------:R-:W-:-:S03]  /*1c20*/  FFMA.SAT R17, R16, R17, 0.5 ;  /* 0x3f00000010117423 */ /* 0x000fc60000002011 */
[-C--:B------:R-:W-:Y:S01]  /*1c30*/  FFMA.RM R14, R14, R18.reuse, 12582913 ;  /* 0x4b4000010e0e7423 */ /* 0x080fe20000004012 */
[----:B------:R-:W-:-:S03]  /*1c40*/  FFMA.RM R18, R17, R18, 12582913 ;  /* 0x4b40000111127423 */ /* 0x000fc60000004012 */
[C---:B------:R-:W-:Y:S01]  /*1c50*/  FADD R15, R14.reuse, -12583039 ;  /* 0xcb40007f0e0f7421 */ /* 0x040fe20000000000 */
[----:B------:R-:W1:Y:S01]  /*1c60*/  LDS R17, [R12] ;  /* 0x000000000c117984 */ /* 0x000e620000000800 */
[----:B------:R-:W-:Y:S01]  /*1c70*/  SHF.L.U32 R14, R14, 0x17, RZ ;  /* 0x000000170e0e7819 */ /* 0x000fe200000006ff */
[----:B------:R-:W-:Y:S01]  /*1c80*/  FADD R19, R18, -12583039 ;  /* 0xcb40007f12137421 */ /* 0x000fe20000000000 */
[----:B------:R-:W-:Y:S01]  /*1c90*/  FFMA R15, R2, 1.4426950216293334961, -R15 ;  /* 0x3fb8aa3b020f7823 */ /* 0x000fe2000000080f */
[----:B------:R-:W-:Y:S02]  /*1ca0*/  SHF.L.U32 R18, R18, 0x17, RZ ;  /* 0x0000001712127819 */ /* 0x000fe400000006ff */
[----:B------:R-:W-:Y:S01]  /*1cb0*/  FFMA R19, R16, 1.4426950216293334961, -R19 ;  /* 0x3fb8aa3b10137823 */ /* 0x000fe20000000813 */
[----:B------:R-:W-:-:S03]  /*1cc0*/  FFMA R15, R2, 1.925963033500011079e-08, R15 ;  /* 0x32a57060020f7823 */ /* 0x000fc6000000000f */
[----:B------:R-:W-:Y:S02]  /*1cd0*/  FFMA R19, R16, 1.925963033500011079e-08, R19 ;  /* 0x32a5706010137823 */ /* 0x000fe40000000013 */
[----:B----4-:R-:W-:Y:S08]  /*1ce0*/  MUFU.RCP R16, R3 ;  /* 0x0000000300107308 */ /* 0x010ff00000001000 */
[----:B------:R-:W3:Y:S08]  /*1cf0*/  MUFU.EX2 R15, R15 ;  /* 0x0000000f000f7308 */ /* 0x000ef00000000800 */
[----:B------:R-:W4:Y:S01]  /*1d00*/  MUFU.EX2 R19, R19 ;  /* 0x0000001300137308 */ /* 0x000f220000000800 */
[----:B---3--:R-:W-:-:S04]  /*1d10*/  FMUL R14, R14, R15 ;  /* 0x0000000f0e0e7220 */ /* 0x008fc80000400000 */
[----:B0-----:R-:W-:Y:S01]  /*1d20*/  FMUL R2, R13, R14 ;  /* 0x0000000e0d027220 */ /* 0x001fe20000400000 */
[----:B------:R-:W-:Y:S01]  /*1d30*/  FFMA R13, -R3, R16, 1 ;  /* 0x3f800000030d7423 */ /* 0x000fe20000000110 */
[----:B----4-:R-:W-:-:S03]  /*1d40*/  FMUL R18, R18, R19 ;  /* 0x0000001312127220 */ /* 0x010fc60000400000 */
[----:B------:R-:W-:Y:S01]  /*1d50*/  FFMA R13, R16, R13, R16 ;  /* 0x0000000d100d7223 */ /* 0x000fe20000000010 */
[----:B------:R-:W-:-:S04]  /*1d60*/  FMUL R21, R18, R21 ;  /* 0x0000001512157220 */ /* 0x000fc80000400000 */
[----:B-1----:R-:W-:-:S04]  /*1d70*/  FFMA R2, R2, R17, R21 ;  /* 0x0000001102027223 */ /* 0x002fc80000000015 */
[----:B------:R-:W0:Y:S01]  /*1d80*/  FCHK P0, R2, R3 ;  /* 0x0000000302007302 */ /* 0x000e220000000000 */
[----:B------:R-:W-:-:S04]  /*1d90*/  FFMA R14, R2, R13, RZ ;  /* 0x0000000d020e7223 */ /* 0x000fc800000000ff */
[----:B------:R-:W-:-:S04]  /*1da0*/  FFMA R15, -R3, R14, R2 ;  /* 0x0000000e030f7223 */ /* 0x000fc80000000102 */
[----:B------:R-:W-:Y:S01]  /*1db0*/  FFMA R13, R13, R15, R14 ;  /* 0x0000000f0d0d7223 */ /* 0x000fe2000000000e */
[----:B0-----:R-:W-:Y:S06]  /*1dc0*/  @!P0 BRA `(.L_x_20) ;  /* 0x0000000000088947 */ /* 0x001fec0003800000 */
[----:B------:R-:W-:-:S07]  /*1dd0*/  MOV R14, 0x1df0 ;  /* 0x00001df0000e7802 */ /* 0x000fce0000000f00 */
[----:B--2---:R-:W-:Y:S05]  /*1de0*/  CALL.REL.NOINC `($__internal_0_$__cuda_sm3x_div_rn_noftz_f32_slowpath) ;  /* 0x0000000000647944 */ /* 0x004fea0003c00000 */
.L_x_20:
[----:B------:R-:W-:Y:S05]  /*1df0*/  BSYNC.RECONVERGENT B1 ;  /* 0x0000000000017941 */ /* 0x000fea0003800200 */
.L_x_19:
[----:B------:R-:W-:Y:S01]  /*1e00*/  IMAD R3, R0, 0x800, R9 ;  /* 0x0000080000037824 */ /* 0x000fe200078e0209 */
[----:B------:R0:W-:Y:S01]  /*1e10*/  STS [R12], R13 ;  /* 0x0000000d0c007388 */ /* 0x0001e20000000800 */
[----:B------:R-:W-:Y:S02]  /*1e20*/  ISETP.GE.U32.AND P0, PT, R9, 0x600, PT ;  /* 0x000006000900780c */ /* 0x000fe40003f06070 */
[----:B--2---:R-:W-:Y:S01]  /*1e30*/  IMAD.WIDE.U32 R2, R3, 0x4, R4 ;  /* 0x0000000403027825 */ /* 0x004fe200078e0004 */
[----:B------:R-:W-:-:S04]  /*1e40*/  IADD3 R9, PT, PT, R9, 0x200, RZ ;  /* 0x0000020009097810 */ /* 0x000fc80007ffe0ff */
[----:B------:R0:W-:Y:S06]  /*1e50*/  STG.E desc[UR12][R2.64], R13 ;  /* 0x0000000d02007986 */ /* 0x0001ec000c10190c */
[----:B------:R-:W-:Y:S05]  /*1e60*/  @!P0 BRA `(.L_x_21) ;  /* 0xfffffff800e08947 */ /* 0x000fea000383ffff */
[----:B------:R-:W-:Y:S05]  /*1e70*/  BSYNC.RECONVERGENT B0 ;  /* 0x0000000000007941 */ /* 0x000fea0003800200 */
.L_x_18:
[----:B------:R-:W-:Y:S01]  /*1e80*/  ISETP.GT.U32.AND P0, PT, R7, 0x1f, PT ;  /* 0x0000001f0700780c */ /* 0x000fe20003f04070 */
[----:B------:R-:W-:-:S12]  /*1e90*/  BSSY.RECONVERGENT B0, `(.L_x_22) ;  /* 0x000000b000007945 */ /* 0x000fd80003800200 */
[----:B------:R-:W-:Y:S05]  /*1ea0*/  @P0 BRA `(.L_x_23) ;  /* 0x0000000000240947 */ /* 0x000fea0003800000 */
[----:B------:R-:W-:-:S04]  /*1eb0*/  LEA R7, R0, R7, 0x5 ;  /* 0x0000000700077211 */ /* 0x000fc800078e28ff */
[C---:B0-----:R-:W-:Y:S01]  /*1ec0*/  LEA R2, R7.reuse, R8, 0x2 ;  /* 0x0000000807027211 */ /* 0x041fe200078e10ff */
[C---:B------:R-:W-:Y:S01]  /*1ed0*/  IMAD R3, R7.reuse, 0x4, R10 ;  /* 0x0000000407037824 */ /* 0x040fe200078e020a */
[C---:B------:R-:W-:Y:S02]  /*1ee0*/  LEA R5, R7.reuse, R6, 0x2 ;  /* 0x0000000607057211 */ /* 0x040fe400078e10ff */
[----:B------:R-:W-:Y:S02]  /*1ef0*/  LEA R4, R7, R11, 0x2 ;  /* 0x0000000b07047211 */ /* 0x000fe400078e10ff */
[----:B------:R-:W0:Y:S04]  /*1f00*/  LDS R2, [R2] ;  /* 0x0000000002027984 */ /* 0x000e280000000800 */
[----:B0-----:R-:W-:Y:S04]  /*1f10*/  STS [R5], R2 ;  /* 0x0000000205007388 */ /* 0x001fe80000000800 */
[----:B------:R-:W0:Y:S04]  /*1f20*/  LDS R3, [R3] ;  /* 0x0000000003037984 */ /* 0x000e280000000800 */
[----:B0-----:R1:W-:Y:S02]  /*1f30*/  STS [R4], R3 ;  /* 0x0000000304007388 */ /* 0x0013e40000000800 */
.L_x_23:
[----:B------:R-:W-:Y:S05]  /*1f40*/  BSYNC.RECONVERGENT B0 ;  /* 0x0000000000007941 */ /* 0x000fea0003800200 */
.L_x_22:
[----:B------:R-:W-:Y:S06]  /*1f50*/  BAR.SYNC.DEFER_BLOCKING 0x0 ;  /* 0x0000000000007b1d */ /* 0x000fec0000010000 */
[----:B------:R-:W-:Y:S05]  /*1f60*/  BRA.U UP0, `(.L_x_24) ;  /* 0xffffffe100a47547 */ /* 0x000fea000b83ffff */
[----:B------:R-:W-:Y:S05]  /*1f70*/  EXIT ;  /* 0x000000000000794d */ /* 0x000fea0003800000 */
        .weak           $__internal_0_$__cuda_sm3x_div_rn_noftz_f32_slowpath
        .type           $__internal_0_$__cuda_sm3x_div_rn_noftz_f32_slowpath,@function
        .size           $__internal_0_$__cuda_sm3x_div_rn_noftz_f32_slowpath,(.L_x_37 - $__internal_0_$__cuda_sm3x_div_rn_noftz_f32_slowpath)
$__internal_0_$__cuda_sm3x_div_rn_noftz_f32_slowpath:
[--C-:B------:R-:W-:Y:S01]  /*1f80*/  SHF.R.U32.HI R15, RZ, 0x17, R3.reuse ;  /* 0x00000017ff0f7819 */ /* 0x100fe20000011603 */
[----:B------:R-:W-:Y:S01]  /*1f90*/  BSSY.RECONVERGENT B2, `(.L_x_25) ;  /* 0x0000064000027945 */ /* 0x000fe20003800200 */
[----:B------:R-:W-:Y:S01]  /*1fa0*/  SHF.R.U32.HI R13, RZ, 0x17, R2 ;  /* 0x00000017ff0d7819 */ /* 0x000fe20000011602 */
[----:B------:R-:W-:Y:S01]  /*1fb0*/  IMAD.MOV.U32 R16, RZ, RZ, R3 ;  /* 0x000000ffff107224 */ /* 0x000fe200078e0003 */
[----:B------:R-:W-:Y:S02]  /*1fc0*/  LOP3.LUT R21, R15, 0xff, RZ, 0xc0, !PT ;  /* 0x000000ff0f157812 */ /* 0x000fe400078ec0ff */
[----:B------:R-:W-:Y:S02]  /*1fd0*/  LOP3.LUT R18, R13, 0xff, RZ, 0xc0, !PT ;  /* 0x000000ff0d127812 */ /* 0x000fe400078ec0ff */
[----:B------:R-:W-:Y:S02]  /*1fe0*/  IADD3 R19, PT, PT, R21, -0x1, RZ ;  /* 0xffffffff15137810 */ /* 0x000fe40007ffe0ff */
[----:B------:R-:W-:-:S02]  /*1ff0*/  IADD3 R17, PT, PT, R18, -0x1, RZ ;  /* 0xffffffff12117810 */ /* 0x000fc40007ffe0ff */
[----:B------:R-:W-:Y:S02]  /*2000*/  ISETP.GT.U32.AND P0, PT, R19, 0xfd, PT ;  /* 0x000000fd1300780c */ /* 0x000fe40003f04070 */
[----:B------:R-:W-:Y:S02]  /*2010*/  MOV R13, R2 ;  /* 0x00000002000d7202 */ /* 0x000fe40000000f00 */
[----:B------:R-:W-:-:S13]  /*2020*/  ISETP.GT.U32.OR P0, PT, R17, 0xfd, P0 ;  /* 0x000000fd1100780c */ /* 0x000fda0000704470 */
[----:B------:R-:W-:Y:S01]  /*2030*/  @!P0 MOV R15, RZ ;  /* 0x000000ff000f8202 */ /* 0x000fe20000000f00 */
[----:B------:R-:W-:Y:S06]  /*2040*/  @!P0 BRA `(.L_x_26) ;  /* 0x00000000005c8947 */ /* 0x000fec0003800000 */
[----:B------:R-:W-:Y:S02]  /*2050*/  FSETP.GTU.FTZ.AND P0, PT, |R2|, +INF , PT ;  /* 0x7f8000000200780b */ /* 0x000fe40003f1c200 */
[----:B------:R-:W-:-:S04]  /*2060*/  FSETP.GTU.FTZ.AND P1, PT, |R3|, +INF , PT ;  /* 0x7f8000000300780b */ /* 0x000fc80003f3c200 */
[----:B------:R-:W-:-:S13]  /*2070*/  PLOP3.LUT P0, PT, P0, P1, PT, 0xf8, 0x8f ;  /* 0x00000000008f781c */ /* 0x000fda0000703f70 */
[----:B------:R-:W-:Y:S05]  /*2080*/  @P0 BRA `(.L_x_27) ;  /* 0x00000004004c0947 */ /* 0x000fea0003800000 */
[----:B------:R-:W-:-:S13]  /*2090*/  LOP3.LUT P0, RZ, R16, 0x7fffffff, R13, 0xc8, !PT ;  /* 0x7fffffff10ff7812 */ /* 0x000fda000780c80d */
[----:B------:R-:W-:Y:S05]  /*20a0*/  @!P0 BRA `(.L_x_28) ;  /* 0x00000004003c8947 */ /* 0x000fea0003800000 */
[C---:B------:R-:W-:Y:S02]  /*20b0*/  FSETP.NEU.FTZ.AND P2, PT, |R2|.reuse, +INF , PT ;  /* 0x7f8000000200780b */ /* 0x040fe40003f5d200 */
[----:B------:R-:W-:Y:S02]  /*20c0*/  FSETP.NEU.FTZ.AND P1, PT, |R3|, +INF , PT ;  /* 0x7f8000000300780b */ /* 0x000fe40003f3d200 */
[----:B------:R-:W-:-:S11]  /*20d0*/  FSETP.NEU.FTZ.AND P0, PT, |R2|, +INF , PT ;  /* 0x7f8000000200780b */ /* 0x000fd60003f1d200 */
[----:B------:R-:W-:Y:S05]  /*20e0*/  @!P1 BRA !P2, `(.L_x_28) ;  /* 0x00000004002c9947 */ /* 0x000fea0005000000 */
[----:B------:R-:W-:-:S04]  /*20f0*/  LOP3.LUT P2, RZ, R13, 0x7fffffff, RZ, 0xc0, !PT ;  /* 0x7fffffff0dff7812 */ /* 0x000fc8000784c0ff */
[----:B------:R-:W-:-:S13]  /*2100*/  PLOP3.LUT P1, PT, P1, P2, PT, 0x2f, 0xf2 ;  /* 0x0000000000f2781c */ /* 0x000fda0000f24577 */
[----:B------:R-:W-:Y:S05]  /*2110*/  @P1 BRA `(.L_x_29) ;  /* 0x0000000400181947 */ /* 0x000fea0003800000 */
[----:B------:R-:W-:-:S04]  /*2120*/  LOP3.LUT P1, RZ, R16, 0x7fffffff, RZ, 0xc0, !PT ;  /* 0x7fffffff10ff7812 */ /* 0x000fc8000782c0ff */
[----:B------:R-:W-:-:S13]  /*2130*/  PLOP3.LUT P0, PT, P0, P1, PT, 0x2f, 0xf2 ;  /* 0x0000000000f2781c */ /* 0x000fda0000702577 */
[----:B------:R-:W-:Y:S05]  /*2140*/  @P0 BRA `(.L_x_30) ;  /* 0x0000000400000947 */ /* 0x000fea0003800000 */
[----:B------:R-:W-:Y:S02]  /*2150*/  ISETP.GE.AND P0, PT, R17, RZ, PT ;  /* 0x000000ff1100720c */ /* 0x000fe40003f06270 */
[----:B------:R-:W-:-:S11]  /*2160*/  ISETP.GE.AND P1, PT, R19, RZ, PT ;  /* 0x000000ff1300720c */ /* 0x000fd60003f26270 */
[----:B------:R-:W-:Y:S01]  /*2170*/  @P0 MOV R15, RZ ;  /* 0x000000ff000f0202 */ /* 0x000fe20000000f00 */
[----:B------:R-:W-:Y:S01]  /*2180*/  @!P0 FFMA R13, R2, 1.84467440737095516160e+19, RZ ;  /* 0x5f800000020d8823 */ /* 0x000fe200000000ff */
[----:B------:R-:W-:Y:S01]  /*2190*/  @!P0 MOV R15, 0xffffffc0 ;  /* 0xffffffc0000f8802 */ /* 0x000fe20000000f00 */
[----:B------:R-:W-:-:S03]  /*21a0*/  @!P1 FFMA R16, R3, 1.84467440737095516160e+19, RZ ;  /* 0x5f80000003109823 */ /* 0x000fc600000000ff */
[----:B------:R-:W-:-:S07]  /*21b0*/  @!P1 IADD3 R15, PT, PT, R15, 0x40, RZ ;  /* 0x000000400f0f9810 */ /* 0x000fce0007ffe0ff */
.L_x_26:
[----:B------:R-:W-:Y:S01]  /*21c0*/  LEA R3, R21, 0xc0800000, 0x17 ;  /* 0xc080000015037811 */ /* 0x000fe200078eb8ff */
[----:B------:R-:W-:Y:S04]  /*21d0*/  BSSY.RECONVERGENT B3, `(.L_x_31) ;  /* 0x0000036000037945 */ /* 0x000fe80003800200 */
[----:B------:R-:W-:Y:S01]  /*21e0*/  IMAD.IADD R3, R16, 0x1, -R3 ;  /* 0x0000000110037824 */ /* 0x000fe200078e0a03 */
[----:B------:R-:W-:-:S03]  /*21f0*/  IADD3 R16, PT, PT, R18, -0x7f, RZ ;  /* 0xffffff8112107810 */ /* 0x000fc60007ffe0ff */
[----:B------:R-:W0:Y:S01]  /*2200*/  MUFU.RCP R17, R3 ;  /* 0x0000000300117308 */ /* 0x000e220000001000 */
[----:B------:R-:W-:Y:S01]  /*2210*/  FADD.FTZ R19, -R3, -RZ ;  /* 0x800000ff03137221 */ /* 0x000fe20000010100 */
[C---:B------:R-:W-:Y:S01]  /*2220*/  IMAD R2, R16.reuse, -0x800000, R13 ;  /* 0xff80000010027824 */ /* 0x040fe200078e020d */
[----:B------:R-:W-:-:S04]  /*2230*/  IADD3 R16, PT, PT, R16, 0x7f, -R21 ;  /* 0x0000007f10107810 */ /* 0x000fc80007ffe815 */
[----:B------:R-:W-:Y:S01]  /*2240*/  IADD3 R16, PT, PT, R16, R15, RZ ;  /* 0x0000000f10107210 */ /* 0x000fe20007ffe0ff */
[----:B0-----:R-:W-:-:S04]  /*2250*/  FFMA R18, R17, R19, 1 ;  /* 0x3f80000011127423 */ /* 0x001fc80000000013 */
[----:B------:R-:W-:-:S04]  /*2260*/  FFMA R20, R17, R18, R17 ;  /* 0x0000001211147223 */ /* 0x000fc80000000011 */
[----:B------:R-:W-:-:S04]  /*2270*/  FFMA R13, R2, R20, RZ ;  /* 0x00000014020d7223 */ /* 0x000fc800000000ff */
[----:B------:R-:W-:-:S04]  /*2280*/  FFMA R18, R19, R13, R2 ;  /* 0x0000000d13127223 */ /* 0x000fc80000000002 */
[----:B------:R-:W-:-:S04]  /*2290*/  FFMA R17, R20, R18, R13 ;  /* 0x0000001214117223 */ /* 0x000fc8000000000d */
[----:B------:R-:W-:-:S04]  /*22a0*/  FFMA R18, R19, R17, R2 ;  /* 0x0000001113127223 */ /* 0x000fc80000000002 */
[----:B------:R-:W-:-:S05]  /*22b0*/  FFMA R13, R20, R18, R17 ;  /* 0x00000012140d7223 */ /* 0x000fca0000000011 */
[----:B------:R-:W-:-:S04]  /*22c0*/  SHF.R.U32.HI R2, RZ, 0x17, R13 ;  /* 0x00000017ff027819 */ /* 0x000fc8000001160d */
[----:B------:R-:W-:-:S04]  /*22d0*/  LOP3.LUT R2, R2, 0xff, RZ, 0xc0, !PT ;  /* 0x000000ff02027812 */ /* 0x000fc800078ec0ff */
[----:B------:R-:W-:-:S04]  /*22e0*/  IADD3 R19, PT, PT, R2, R16, RZ ;  /* 0x0000001002137210 */ /* 0x000fc80007ffe0ff */
[----:B------:R-:W-:-:S04]  /*22f0*/  IADD3 R2, PT, PT, R19, -0x1, RZ ;  /* 0xffffffff13027810 */ /* 0x000fc80007ffe0ff */
[----:B------:R-:W-:-:S13]  /*2300*/  ISETP.GE.U32.AND P0, PT, R2, 0xfe, PT ;  /* 0x000000fe0200780c */ /* 0x000fda0003f06070 */
[----:B------:R-:W-:Y:S05]  /*2310*/  @!P0 BRA `(.L_x_32) ;  /* 0x0000000000808947 */ /* 0x000fea0003800000 */
[----:B------:R-:W-:-:S13]  /*2320*/  ISETP.GT.AND P0, PT, R19, 0xfe, PT ;  /* 0x000000fe1300780c */ /* 0x000fda0003f04270 */
[----:B------:R-:W-:Y:S05]  /*2330*/  @P0 BRA `(.L_x_33) ;  /* 0x00000000006c0947 */ /* 0x000fea0003800000 */
[----:B------:R-:W-:-:S13]  /*2340*/  ISETP.GE.AND P0, PT, R19, 0x1, PT ;  /* 0x000000011300780c */ /* 0x000fda0003f06270 */
[----:B------:R-:W-:Y:S05]  /*2350*/  @P0 BRA `(.L_x_34) ;  /* 0x0000000000740947 */ /* 0x000fea0003800000 */
[----:B------:R-:W-:Y:S02]  /*2360*/  ISETP.GE.AND P0, PT, R19, -0x18, PT ;  /* 0xffffffe81300780c */ /* 0x000fe40003f06270 */
[----:B------:R-:W-:-:S11]  /*2370*/  LOP3.LUT R13, R13, 0x80000000, RZ, 0xc0, !PT ;  /* 0x800000000d0d7812 */ /* 0x000fd600078ec0ff */
[----:B------:R-:W-:Y:S05]  /*2380*/  @!P0 BRA `(.L_x_34) ;  /* 0x0000000000688947 */ /* 0x000fea0003800000 */
[CCC-:B------:R-:W-:Y:S01]  /*2390*/  FFMA.RZ R2, R20.reuse, R18.reuse, R17.reuse ;  /* 0x0000001214027223 */ /* 0x1c0fe2000000c011 */
[C---:B------:R-:W-:Y:S02]  /*23a0*/  VIADD R16, R19.reuse, 0x20 ;  /* 0x0000002013107836 */ /* 0x040fe40000000000 */
[-CC-:B------:R-:W-:Y:S01]  /*23b0*/  FFMA.RM R3, R20, R18.reuse, R17.reuse ;  /* 0x0000001214037223 */ /* 0x180fe20000004011 */
[C---:B------:R-:W-:Y:S02]  /*23c0*/  ISETP.NE.AND P2, PT, R19.reuse, RZ, PT ;  /* 0x000000ff1300720c */ /* 0x040fe40003f45270 */
[----:B------:R-:W-:Y:S01]  /*23d0*/  LOP3.LUT R15, R2, 0x7fffff, RZ, 0xc0, !PT ;  /* 0x007fffff020f7812 */ /* 0x000fe200078ec0ff */
[----:B------:R-:W-:Y:S01]  /*23e0*/  FFMA.RP R2, R20, R18, R17 ;  /* 0x0000001214027223 */ /* 0x000fe20000008011 */
[----:B------:R-:W-:Y:S02]  /*23f0*/  ISETP.NE.AND P1, PT, R19, RZ, PT ;  /* 0x000000ff1300720c */ /* 0x000fe40003f25270 */
[----:B------:R-:W-:-:S02]  /*2400*/  LOP3.LUT R15, R15, 0x800000, RZ, 0xfc, !PT ;  /* 0x008000000f0f7812 */ /* 0x000fc400078efcff */
[----:B------:R-:W-:Y:S02]  /*2410*/  IADD3 R17, PT, PT, -R19, RZ, RZ ;  /* 0x000000ff13117210 */ /* 0x000fe40007ffe1ff */
[----:B------:R-:W-:Y:S02]  /*2420*/  SHF.L.U32 R16, R15, R16, RZ ;  /* 0x000000100f107219 */ /* 0x000fe400000006ff */
[----:B------:R-:W-:Y:S02]  /*2430*/  FSETP.NEU.FTZ.AND P0, PT, R2, R3, PT ;  /* 0x000000030200720b */ /* 0x000fe40003f1d000 */
[----:B------:R-:W-:Y:S02]  /*2440*/  SEL R2, R17, RZ, P2 ;  /* 0x000000ff11027207 */ /* 0x000fe40001000000 */
[----:B------:R-:W-:Y:S02]  /*2450*/  ISETP.NE.AND P1, PT, R16, RZ, P1 ;  /* 0x000000ff1000720c */ /* 0x000fe40000f25270 */
[----:B------:R-:W-:-:S02]  /*2460*/  SHF.R.U32.HI R2, RZ, R2, R15 ;  /* 0x00000002ff027219 */ /* 0x000fc4000001160f */
[----:B------:R-:W-:Y:S02]  /*2470*/  PLOP3.LUT P0, PT, P0, P1, PT, 0xf8, 0x8f ;  /* 0x00000000008f781c */ /* 0x000fe40000703f70 */
[----:B------:R-:W-:Y:S02]  /*2480*/  SHF.R.U32.HI R16, RZ, 0x1, R2 ;  /* 0x00000001ff107819 */ /* 0x000fe40000011602 */
[----:B------:R-:W-:-:S04]  /*2490*/  SEL R3, RZ, 0x1, !P0 ;  /* 0x00000001ff037807 */ /* 0x000fc80004000000 */
[----:B------:R-:W-:-:S04]  /*24a0*/  LOP3.LUT R3, R3, 0x1, R16, 0xf8, !PT ;  /* 0x0000000103037812 */ /* 0x000fc800078ef810 */
[----:B------:R-:W-:-:S04]  /*24b0*/  LOP3.LUT R3, R3, R2, RZ, 0xc0, !PT ;  /* 0x0000000203037212 */ /* 0x000fc800078ec0ff */
[----:B------:R-:W-:-:S04]  /*24c0*/  IADD3 R16, PT, PT, R16, R3, RZ ;  /* 0x0000000310107210 */ /* 0x000fc80007ffe0ff */
[----:B------:R-:W-:Y:S01]  /*24d0*/  LOP3.LUT R13, R16, R13, RZ, 0xfc, !PT ;  /* 0x0000000d100d7212 */ /* 0x000fe200078efcff */
[----:B------:R-:W-:Y:S06]  /*24e0*/  BRA `(.L_x_34) ;  /* 0x0000000000107947 */ /* 0x000fec0003800000 */
.L_x_33:
[----:B------:R-:W-:-:S04]  /*24f0*/  LOP3.LUT R13, R13, 0x80000000, RZ, 0xc0, !PT ;  /* 0x800000000d0d7812 */ /* 0x000fc800078ec0ff */
[----:B------:R-:W-:Y:S01]  /*2500*/  LOP3.LUT R13, R13, 0x7f800000, RZ, 0xfc, !PT ;  /* 0x7f8000000d0d7812 */ /* 0x000fe200078efcff */
[----:B------:R-:W-:Y:S06]  /*2510*/  BRA `(.L_x_34) ;  /* 0x0000000000047947 */ /* 0x000fec0003800000 */
.L_x_32:
[----:B------:R-:W-:-:S07]  /*2520*/  LEA R13, R16, R13, 0x17 ;  /* 0x0000000d100d7211 */ /* 0x000fce00078eb8ff */
.L_x_34:
[----:B------:R-:W-:Y:S05]  /*2530*/  BSYNC.RECONVERGENT B3 ;  /* 0x0000000000037941 */ /* 0x000fea0003800200 */
.L_x_31:
[----:B------:R-:W-:Y:S05]  /*2540*/  BRA `(.L_x_35) ;  /* 0x0000000000207947 */ /* 0x000fea0003800000 */
.L_x_30:
[----:B------:R-:W-:-:S04]  /*2550*/  LOP3.LUT R13, R16, 0x80000000, R13, 0x48, !PT ;  /* 0x80000000100d7812 */ /* 0x000fc800078e480d */
[----:B------:R-:W-:Y:S01]  /*2560*/  LOP3.LUT R13, R13, 0x7f800000, RZ, 0xfc, !PT ;  /* 0x7f8000000d0d7812 */ /* 0x000fe200078efcff */
[----:B------:R-:W-:Y:S06]  /*2570*/  BRA `(.L_x_35) ;  /* 0x0000000000147947 */ /* 0x000fec0003800000 */
.L_x_29:
[----:B------:R-:W-:Y:S01]  /*2580*/  LOP3.LUT R13, R16, 0x80000000, R13, 0x48, !PT ;  /* 0x80000000100d7812 */ /* 0x000fe200078e480d */
[----:B------:R-:W-:Y:S06]  /*2590*/  BRA `(.L_x_35) ;  /* 0x00000000000c7947 */ /* 0x000fec0003800000 */
.L_x_28:
[----:B------:R-:W0:Y:S01]  /*25a0*/  MUFU.RSQ R13, -QNAN ;  /* 0xffc00000000d7908 */ /* 0x000e220000001400 */
[----:B------:R-:W-:Y:S05]  /*25b0*/  BRA `(.L_x_35) ;  /* 0x0000000000047947 */ /* 0x000fea0003800000 */
.L_x_27:
[----:B------:R-:W-:-:S07]  /*25c0*/  FADD.FTZ R13, R2, R3 ;  /* 0x00000003020d7221 */ /* 0x000fce0000010000 */
.L_x_35:
[----:B------:R-:W-:Y:S05]  /*25d0*/  BSYNC.RECONVERGENT B2 ;  /* 0x0000000000027941 */ /* 0x000fea0003800200 */
.L_x_25:
[----:B------:R-:W-:-:S04]  /*25e0*/  HFMA2 R15, -RZ, RZ, 0, 0 ;  /* 0x00000000ff0f7431 */ /* 0x000fc800000001ff */
[----:B0-----:R-:W-:Y:S05]  /*25f0*/  RET.REL.NODEC R14 `(_Z14flashAttentionPfS_S_S_ii) ;  /* 0xffffffd80e807950 */ /* 0x001fea0003c3ffff */
.L_x_36:
[----:B------:R-:W-:-:S00]  /*2600*/  BRA `(.L_x_36) ;  /* 0xfffffffc00fc7947 */ /* 0x000fc0000383ffff */
[----:B------:R-:W-:-:S00]  /*2610*/  NOP ;  /* 0x0000000000007918 */ /* 0x000fc00000000000 */
        /* <DEDUP_REMOVED lines=14> */
.L_x_37:


//--------------------- .nv.shared._Z14flashAttentionPfS_S_S_ii --------------------------
	.section	.nv.shared._Z14flashAttentionPfS_S_S_ii,"aw",@nobits
	.sectionflags	@""
	.align	4
.nv.shared._Z14flashAttentionPfS_S_S_ii:
	.zero		48384


//--------------------- .nv.shared.reserved.0     --------------------------
	.section	.nv.shared.reserved.0,"aw",@nobits
	.weak		__nv_reservedSMEM_offset_0_alias
	.size		__nv_reservedSMEM_offset_0_alias, 0, 64
	.other		__nv_reservedSMEM_offset_0_alias,@"STO_CUDA_RESERVED_SHARED STV_DEFAULT"
__nv_reservedSMEM_offset_0_alias:
	.zero		0
	.zero		64


//--------------------- .nv.constant0._Z14flashAttentionPfS_S_S_ii --------------------------
	.section	.nv.constant0._Z14flashAttentionPfS_S_S_ii,"a",@progbits
	.sectionflags	@""
	.align	4
.nv.constant0._Z14flashAttentionPfS_S_S_ii:
	.zero		936


//--------------------- SYMBOLS --------------------------

	.type		.nv.reservedSmem.offset0,@object
	.size		.nv.reservedSmem.offset0,0x4
	.type		.nv.reservedSmem.cap,@object
	.size		.nv.reservedSmem.cap,0x4
